//
// Generated by NVIDIA NVVM Compiler
//
// Compiler Build ID: CL-36424714
// Cuda compilation tools, release 13.0, V13.0.88
// Based on NVVM 20.0.0
//

.version 9.0
.target sm_100
.address_size 64

	// .globl	_Z20tensor_mul_optimizedPfS_S_iiiii
// _ZZ20tensor_mul_optimizedPfS_S_iiiiiE2As has been demoted
// _ZZ20tensor_mul_optimizedPfS_S_iiiiiE2Bs has been demoted
// _ZZ21tensor_mul_vectorizedP6float4S0_S0_iiiiiE2As has been demoted
// _ZZ21tensor_mul_vectorizedP6float4S0_S0_iiiiiE2Bs has been demoted
// _ZZ25tensor_mul_warp_optimizedPfS_S_iiiiiE2As has been demoted
// _ZZ25tensor_mul_warp_optimizedPfS_S_iiiiiE2Bs has been demoted
// _ZZ26tensor_mul_double_bufferedPfS_S_iiiiiE2As has been demoted
// _ZZ26tensor_mul_double_bufferedPfS_S_iiiiiE2Bs has been demoted

.visible .entry _Z20tensor_mul_optimizedPfS_S_iiiii(
	.param .u64 .ptr .align 1 _Z20tensor_mul_optimizedPfS_S_iiiii_param_0,
	.param .u64 .ptr .align 1 _Z20tensor_mul_optimizedPfS_S_iiiii_param_1,
	.param .u64 .ptr .align 1 _Z20tensor_mul_optimizedPfS_S_iiiii_param_2,
	.param .u32 _Z20tensor_mul_optimizedPfS_S_iiiii_param_3,
	.param .u32 _Z20tensor_mul_optimizedPfS_S_iiiii_param_4,
	.param .u32 _Z20tensor_mul_optimizedPfS_S_iiiii_param_5,
	.param .u32 _Z20tensor_mul_optimizedPfS_S_iiiii_param_6,
	.param .u32 _Z20tensor_mul_optimizedPfS_S_iiiii_param_7
)
{
	.reg .pred 	%p<14>;
	.reg .b32 	%r<44>;
	.reg .b32 	%f<111>;
	.reg .b64 	%rd<35>;
	// demoted variable
	.shared .align 4 .b8 _ZZ20tensor_mul_optimizedPfS_S_iiiiiE2As[4096];
	// demoted variable
	.shared .align 4 .b8 _ZZ20tensor_mul_optimizedPfS_S_iiiiiE2Bs[4096];
	ld.param.u64 	%rd10, [_Z20tensor_mul_optimizedPfS_S_iiiii_param_1];
	ld.param.u32 	%r21, [_Z20tensor_mul_optimizedPfS_S_iiiii_param_3];
	ld.param.u32 	%r22, [_Z20tensor_mul_optimizedPfS_S_iiiii_param_4];
	ld.param.u32 	%r23, [_Z20tensor_mul_optimizedPfS_S_iiiii_param_5];
	ld.param.u32 	%r24, [_Z20tensor_mul_optimizedPfS_S_iiiii_param_6];
	ld.param.u32 	%r25, [_Z20tensor_mul_optimizedPfS_S_iiiii_param_7];
	mov.u32 	%r1, %ctaid.z;
	mov.u32 	%r26, %ctaid.x;
	mov.u32 	%r27, %ctaid.y;
	mov.u32 	%r41, %tid.x;
	mov.u32 	%r40, %tid.y;
	shl.b32 	%r28, %r26, 5;
	add.s32 	%r4, %r28, %r41;
	shl.b32 	%r29, %r27, 5;
	add.s32 	%r5, %r29, %r40;
	cvt.u64.u32 	%rd1, %r1;
	cvt.s64.s32 	%rd12, %r22;
	mul.lo.s64 	%rd2, %rd12, %rd1;
	cvt.s64.s32 	%rd3, %r25;
	setp.lt.s32 	%p1, %r23, 1;
	mov.f32 	%f110, 0f00000000;
	@%p1 bra 	$L__BB0_7;
	ld.param.u64 	%rd32, [_Z20tensor_mul_optimizedPfS_S_iiiii_param_0];
	add.s32 	%r30, %r23, 31;
	shr.u32 	%r31, %r30, 5;
	shl.b32 	%r32, %r41, 7;
	mov.u32 	%r33, _ZZ20tensor_mul_optimizedPfS_S_iiiiiE2As;
	add.s32 	%r6, %r33, %r32;
	shl.b32 	%r34, %r40, 2;
	add.s32 	%r7, %r6, %r34;
	mad.lo.s32 	%r35, %r23, %r4, %r40;
	cvt.u64.u32 	%rd13, %r35;
	mov.u32 	%r36, _ZZ20tensor_mul_optimizedPfS_S_iiiiiE2Bs;
	add.s32 	%r9, %r36, %r34;
	add.s32 	%r8, %r9, %r32;
	cvt.u64.u32 	%rd14, %r5;
	cvt.s64.s32 	%rd15, %r24;
	mul.lo.s64 	%rd16, %rd15, %rd1;
	mad.lo.s64 	%rd4, %rd16, %rd3, %rd14;
	neg.s32 	%r43, %r31;
	mul.lo.s32 	%r42, %r41, %r25;
	shl.b32 	%r12, %r25, 5;
	cvt.s64.s32 	%rd17, %r23;
	mad.lo.s64 	%rd18, %rd2, %rd17, %rd13;
	shl.b64 	%rd19, %rd18, 2;
	cvta.to.global.u64 	%rd20, %rd32;
	add.s64 	%rd34, %rd20, %rd19;
	cvta.to.global.u64 	%rd6, %rd10;
	mov.f32 	%f110, 0f00000000;
$L__BB0_2:
	setp.ge.s32 	%p2, %r4, %r22;
	setp.ge.s32 	%p3, %r40, %r23;
	mov.f32 	%f108, 0f00000000;
	or.pred  	%p4, %p2, %p3;
	@%p4 bra 	$L__BB0_4;
	ld.global.f32 	%f108, [%rd34];
$L__BB0_4:
	setp.ge.s32 	%p5, %r5, %r25;
	st.shared.f32 	[%r7], %f108;
	setp.ge.s32 	%p6, %r41, %r24;
	mov.f32 	%f109, 0f00000000;
	or.pred  	%p7, %p6, %p5;
	@%p7 bra 	$L__BB0_6;
	cvt.s64.s32 	%rd21, %r42;
	add.s64 	%rd22, %rd4, %rd21;
	shl.b64 	%rd23, %rd22, 2;
	add.s64 	%rd24, %rd6, %rd23;
	ld.global.f32 	%f109, [%rd24];
$L__BB0_6:
	st.shared.f32 	[%r8], %f109;
	bar.sync 	0;
	ld.shared.f32 	%f12, [%r6];
	ld.shared.f32 	%f13, [%r9];
	fma.rn.f32 	%f14, %f12, %f13, %f110;
	ld.shared.f32 	%f15, [%r6+4];
	ld.shared.f32 	%f16, [%r9+128];
	fma.rn.f32 	%f17, %f15, %f16, %f14;
	ld.shared.f32 	%f18, [%r6+8];
	ld.shared.f32 	%f19, [%r9+256];
	fma.rn.f32 	%f20, %f18, %f19, %f17;
	ld.shared.f32 	%f21, [%r6+12];
	ld.shared.f32 	%f22, [%r9+384];
	fma.rn.f32 	%f23, %f21, %f22, %f20;
	ld.shared.f32 	%f24, [%r6+16];
	ld.shared.f32 	%f25, [%r9+512];
	fma.rn.f32 	%f26, %f24, %f25, %f23;
	ld.shared.f32 	%f27, [%r6+20];
	ld.shared.f32 	%f28, [%r9+640];
	fma.rn.f32 	%f29, %f27, %f28, %f26;
	ld.shared.f32 	%f30, [%r6+24];
	ld.shared.f32 	%f31, [%r9+768];
	fma.rn.f32 	%f32, %f30, %f31, %f29;
	ld.shared.f32 	%f33, [%r6+28];
	ld.shared.f32 	%f34, [%r9+896];
	fma.rn.f32 	%f35, %f33, %f34, %f32;
	ld.shared.f32 	%f36, [%r6+32];
	ld.shared.f32 	%f37, [%r9+1024];
	fma.rn.f32 	%f38, %f36, %f37, %f35;
	ld.shared.f32 	%f39, [%r6+36];
	ld.shared.f32 	%f40, [%r9+1152];
	fma.rn.f32 	%f41, %f39, %f40, %f38;
	ld.shared.f32 	%f42, [%r6+40];
	ld.shared.f32 	%f43, [%r9+1280];
	fma.rn.f32 	%f44, %f42, %f43, %f41;
	ld.shared.f32 	%f45, [%r6+44];
	ld.shared.f32 	%f46, [%r9+1408];
	fma.rn.f32 	%f47, %f45, %f46, %f44;
	ld.shared.f32 	%f48, [%r6+48];
	ld.shared.f32 	%f49, [%r9+1536];
	fma.rn.f32 	%f50, %f48, %f49, %f47;
	ld.shared.f32 	%f51, [%r6+52];
	ld.shared.f32 	%f52, [%r9+1664];
	fma.rn.f32 	%f53, %f51, %f52, %f50;
	ld.shared.f32 	%f54, [%r6+56];
	ld.shared.f32 	%f55, [%r9+1792];
	fma.rn.f32 	%f56, %f54, %f55, %f53;
	ld.shared.f32 	%f57, [%r6+60];
	ld.shared.f32 	%f58, [%r9+1920];
	fma.rn.f32 	%f59, %f57, %f58, %f56;
	ld.shared.f32 	%f60, [%r6+64];
	ld.shared.f32 	%f61, [%r9+2048];
	fma.rn.f32 	%f62, %f60, %f61, %f59;
	ld.shared.f32 	%f63, [%r6+68];
	ld.shared.f32 	%f64, [%r9+2176];
	fma.rn.f32 	%f65, %f63, %f64, %f62;
	ld.shared.f32 	%f66, [%r6+72];
	ld.shared.f32 	%f67, [%r9+2304];
	fma.rn.f32 	%f68, %f66, %f67, %f65;
	ld.shared.f32 	%f69, [%r6+76];
	ld.shared.f32 	%f70, [%r9+2432];
	fma.rn.f32 	%f71, %f69, %f70, %f68;
	ld.shared.f32 	%f72, [%r6+80];
	ld.shared.f32 	%f73, [%r9+2560];
	fma.rn.f32 	%f74, %f72, %f73, %f71;
	ld.shared.f32 	%f75, [%r6+84];
	ld.shared.f32 	%f76, [%r9+2688];
	fma.rn.f32 	%f77, %f75, %f76, %f74;
	ld.shared.f32 	%f78, [%r6+88];
	ld.shared.f32 	%f79, [%r9+2816];
	fma.rn.f32 	%f80, %f78, %f79, %f77;
	ld.shared.f32 	%f81, [%r6+92];
	ld.shared.f32 	%f82, [%r9+2944];
	fma.rn.f32 	%f83, %f81, %f82, %f80;
	ld.shared.f32 	%f84, [%r6+96];
	ld.shared.f32 	%f85, [%r9+3072];
	fma.rn.f32 	%f86, %f84, %f85, %f83;
	ld.shared.f32 	%f87, [%r6+100];
	ld.shared.f32 	%f88, [%r9+3200];
	fma.rn.f32 	%f89, %f87, %f88, %f86;
	ld.shared.f32 	%f90, [%r6+104];
	ld.shared.f32 	%f91, [%r9+3328];
	fma.rn.f32 	%f92, %f90, %f91, %f89;
	ld.shared.f32 	%f93, [%r6+108];
	ld.shared.f32 	%f94, [%r9+3456];
	fma.rn.f32 	%f95, %f93, %f94, %f92;
	ld.shared.f32 	%f96, [%r6+112];
	ld.shared.f32 	%f97, [%r9+3584];
	fma.rn.f32 	%f98, %f96, %f97, %f95;
	ld.shared.f32 	%f99, [%r6+116];
	ld.shared.f32 	%f100, [%r9+3712];
	fma.rn.f32 	%f101, %f99, %f100, %f98;
	ld.shared.f32 	%f102, [%r6+120];
	ld.shared.f32 	%f103, [%r9+3840];
	fma.rn.f32 	%f104, %f102, %f103, %f101;
	ld.shared.f32 	%f105, [%r6+124];
	ld.shared.f32 	%f106, [%r9+3968];
	fma.rn.f32 	%f110, %f105, %f106, %f104;
	bar.sync 	0;
	add.s32 	%r43, %r43, 1;
	setp.ne.s32 	%p8, %r43, 0;
	add.s32 	%r42, %r42, %r12;
	add.s32 	%r41, %r41, 32;
	add.s64 	%rd34, %rd34, 128;
	add.s32 	%r40, %r40, 32;
	@%p8 bra 	$L__BB0_2;
$L__BB0_7:
	setp.ge.s32 	%p9, %r4, %r22;
	setp.ge.s32 	%p10, %r5, %r25;
	or.pred  	%p11, %p9, %p10;
	setp.ge.s32 	%p12, %r1, %r21;
	or.pred  	%p13, %p12, %p11;
	@%p13 bra 	$L__BB0_9;
	ld.param.u64 	%rd33, [_Z20tensor_mul_optimizedPfS_S_iiiii_param_2];
	mul.lo.s32 	%r39, %r25, %r4;
	cvt.u64.u32 	%rd25, %r39;
	cvt.u64.u32 	%rd26, %r5;
	add.s64 	%rd27, %rd25, %rd26;
	mad.lo.s64 	%rd28, %rd2, %rd3, %rd27;
	cvta.to.global.u64 	%rd29, %rd33;
	shl.b64 	%rd30, %rd28, 2;
	add.s64 	%rd31, %rd29, %rd30;
	st.global.f32 	[%rd31], %f110;
$L__BB0_9:
	ret;

}
	// .globl	_Z10tensor_mulPfS_S_iiiii
.visible .entry _Z10tensor_mulPfS_S_iiiii(
	.param .u64 .ptr .align 1 _Z10tensor_mulPfS_S_iiiii_param_0,
	.param .u64 .ptr .align 1 _Z10tensor_mulPfS_S_iiiii_param_1,
	.param .u64 .ptr .align 1 _Z10tensor_mulPfS_S_iiiii_param_2,
	.param .u32 _Z10tensor_mulPfS_S_iiiii_param_3,
	.param .u32 _Z10tensor_mulPfS_S_iiiii_param_4,
	.param .u32 _Z10tensor_mulPfS_S_iiiii_param_5,
	.param .u32 _Z10tensor_mulPfS_S_iiiii_param_6,
	.param .u32 _Z10tensor_mulPfS_S_iiiii_param_7
)
{
	.reg .pred 	%p<15>;
	.reg .b32 	%r<76>;
	.reg .b32 	%f<68>;
	.reg .b64 	%rd<106>;

	ld.param.u64 	%rd12, [_Z10tensor_mulPfS_S_iiiii_param_0];
	ld.param.u64 	%rd13, [_Z10tensor_mulPfS_S_iiiii_param_1];
	ld.param.u32 	%r41, [_Z10tensor_mulPfS_S_iiiii_param_3];
	ld.param.u32 	%r37, [_Z10tensor_mulPfS_S_iiiii_param_4];
	ld.param.u32 	%r38, [_Z10tensor_mulPfS_S_iiiii_param_5];
	ld.param.u32 	%r39, [_Z10tensor_mulPfS_S_iiiii_param_6];
	ld.param.u32 	%r42, [_Z10tensor_mulPfS_S_iiiii_param_7];
	cvta.to.global.u64 	%rd1, %rd13;
	cvta.to.global.u64 	%rd2, %rd12;
	mov.u32 	%r1, %ctaid.z;
	mov.u32 	%r43, %ctaid.x;
	mov.u32 	%r44, %ntid.x;
	mov.u32 	%r45, %tid.x;
	mad.lo.s32 	%r2, %r43, %r44, %r45;
	mov.u32 	%r46, %ctaid.y;
	mov.u32 	%r47, %ntid.y;
	mov.u32 	%r48, %tid.y;
	mad.lo.s32 	%r49, %r46, %r47, %r48;
	setp.ge.s32 	%p1, %r2, %r37;
	setp.ge.s32 	%p2, %r49, %r42;
	or.pred  	%p3, %p1, %p2;
	setp.ge.s32 	%p4, %r1, %r41;
	or.pred  	%p5, %p4, %p3;
	@%p5 bra 	$L__BB1_14;
	cvt.u64.u32 	%rd14, %r1;
	cvt.s64.s32 	%rd15, %r37;
	mul.lo.s64 	%rd16, %rd15, %rd14;
	cvt.s64.s32 	%rd17, %r38;
	mul.lo.s64 	%rd3, %rd16, %rd17;
	cvt.s64.s32 	%rd18, %r39;
	mul.lo.s64 	%rd19, %rd18, %rd14;
	cvt.u64.u32 	%rd20, %r42;
	mul.lo.s64 	%rd4, %rd19, %rd20;
	mul.lo.s64 	%rd5, %rd16, %rd20;
	setp.lt.s32 	%p6, %r38, 1;
	mov.f32 	%f67, 0f00000000;
	@%p6 bra 	$L__BB1_13;
	mul.lo.s32 	%r51, %r38, %r2;
	cvt.s64.s32 	%rd21, %r51;
	add.s64 	%rd6, %rd3, %rd21;
	cvt.u64.u32 	%rd22, %r49;
	add.s64 	%rd7, %rd4, %rd22;
	and.b32  	%r4, %r38, 7;
	setp.lt.u32 	%p7, %r38, 8;
	mov.f32 	%f67, 0f00000000;
	mov.b32 	%r74, 0;
	@%p7 bra 	$L__BB1_5;
	and.b32  	%r53, %r38, 2147483640;
	neg.s32 	%r72, %r53;
	shl.b32 	%r70, %r42, 1;
	mul.lo.s32 	%r69, %r42, 3;
	shl.b32 	%r68, %r42, 2;
	mul.lo.s32 	%r67, %r42, 5;
	mul.lo.s32 	%r66, %r42, 6;
	mul.lo.s32 	%r65, %r42, 7;
	shl.b64 	%rd23, %rd6, 2;
	add.s64 	%rd24, %rd23, %rd2;
	add.s64 	%rd105, %rd24, 16;
	mov.f32 	%f67, 0f00000000;
	mov.b32 	%r64, 0;
	mov.u32 	%r71, %r42;
$L__BB1_4:
	.pragma "nounroll";
	and.b32  	%r74, %r38, 2147483640;
	ld.global.f32 	%f17, [%rd105+-16];
	cvt.s64.s32 	%rd25, %r64;
	add.s64 	%rd26, %rd7, %rd25;
	shl.b64 	%rd27, %rd26, 2;
	add.s64 	%rd28, %rd1, %rd27;
	ld.global.f32 	%f18, [%rd28];
	fma.rn.f32 	%f19, %f17, %f18, %f67;
	ld.global.f32 	%f20, [%rd105+-12];
	cvt.s64.s32 	%rd29, %r71;
	add.s64 	%rd30, %rd7, %rd29;
	shl.b64 	%rd31, %rd30, 2;
	add.s64 	%rd32, %rd1, %rd31;
	ld.global.f32 	%f21, [%rd32];
	fma.rn.f32 	%f22, %f20, %f21, %f19;
	ld.global.f32 	%f23, [%rd105+-8];
	cvt.s64.s32 	%rd33, %r70;
	add.s64 	%rd34, %rd7, %rd33;
	shl.b64 	%rd35, %rd34, 2;
	add.s64 	%rd36, %rd1, %rd35;
	ld.global.f32 	%f24, [%rd36];
	fma.rn.f32 	%f25, %f23, %f24, %f22;
	ld.global.f32 	%f26, [%rd105+-4];
	cvt.s64.s32 	%rd37, %r69;
	add.s64 	%rd38, %rd7, %rd37;
	shl.b64 	%rd39, %rd38, 2;
	add.s64 	%rd40, %rd1, %rd39;
	ld.global.f32 	%f27, [%rd40];
	fma.rn.f32 	%f28, %f26, %f27, %f25;
	ld.global.f32 	%f29, [%rd105];
	cvt.s64.s32 	%rd41, %r68;
	add.s64 	%rd42, %rd7, %rd41;
	shl.b64 	%rd43, %rd42, 2;
	add.s64 	%rd44, %rd1, %rd43;
	ld.global.f32 	%f30, [%rd44];
	fma.rn.f32 	%f31, %f29, %f30, %f28;
	ld.global.f32 	%f32, [%rd105+4];
	cvt.s64.s32 	%rd45, %r67;
	add.s64 	%rd46, %rd7, %rd45;
	shl.b64 	%rd47, %rd46, 2;
	add.s64 	%rd48, %rd1, %rd47;
	ld.global.f32 	%f33, [%rd48];
	fma.rn.f32 	%f34, %f32, %f33, %f31;
	ld.global.f32 	%f35, [%rd105+8];
	cvt.s64.s32 	%rd49, %r66;
	add.s64 	%rd50, %rd7, %rd49;
	shl.b64 	%rd51, %rd50, 2;
	add.s64 	%rd52, %rd1, %rd51;
	ld.global.f32 	%f36, [%rd52];
	fma.rn.f32 	%f37, %f35, %f36, %f34;
	ld.global.f32 	%f38, [%rd105+12];
	cvt.s64.s32 	%rd53, %r65;
	add.s64 	%rd54, %rd7, %rd53;
	shl.b64 	%rd55, %rd54, 2;
	add.s64 	%rd56, %rd1, %rd55;
	ld.global.f32 	%f39, [%rd56];
	fma.rn.f32 	%f67, %f38, %f39, %f37;
	add.s32 	%r72, %r72, 8;
	shl.b32 	%r54, %r42, 3;
	add.s32 	%r71, %r71, %r54;
	add.s32 	%r70, %r70, %r54;
	add.s32 	%r69, %r69, %r54;
	add.s32 	%r68, %r68, %r54;
	add.s32 	%r67, %r67, %r54;
	add.s32 	%r66, %r66, %r54;
	add.s32 	%r65, %r65, %r54;
	add.s32 	%r64, %r64, %r54;
	add.s64 	%rd105, %rd105, 32;
	setp.ne.s32 	%p8, %r72, 0;
	@%p8 bra 	$L__BB1_4;
$L__BB1_5:
	setp.eq.s32 	%p9, %r4, 0;
	@%p9 bra 	$L__BB1_13;
	and.b32  	%r32, %r38, 3;
	setp.lt.u32 	%p10, %r4, 4;
	@%p10 bra 	$L__BB1_8;
	cvt.u64.u32 	%rd57, %r74;
	add.s64 	%rd58, %rd6, %rd57;
	shl.b64 	%rd59, %rd58, 2;
	add.s64 	%rd60, %rd2, %rd59;
	ld.global.f32 	%f41, [%rd60];
	mul.lo.s32 	%r55, %r74, %r42;
	cvt.s64.s32 	%rd61, %r55;
	add.s64 	%rd62, %rd7, %rd61;
	shl.b64 	%rd63, %rd62, 2;
	add.s64 	%rd64, %rd1, %rd63;
	ld.global.f32 	%f42, [%rd64];
	fma.rn.f32 	%f43, %f41, %f42, %f67;
	ld.global.f32 	%f44, [%rd60+4];
	add.s32 	%r56, %r55, %r42;
	cvt.s64.s32 	%rd65, %r56;
	add.s64 	%rd66, %rd7, %rd65;
	shl.b64 	%rd67, %rd66, 2;
	add.s64 	%rd68, %rd1, %rd67;
	ld.global.f32 	%f45, [%rd68];
	fma.rn.f32 	%f46, %f44, %f45, %f43;
	ld.global.f32 	%f47, [%rd60+8];
	add.s32 	%r57, %r56, %r42;
	cvt.s64.s32 	%rd69, %r57;
	add.s64 	%rd70, %rd7, %rd69;
	shl.b64 	%rd71, %rd70, 2;
	add.s64 	%rd72, %rd1, %rd71;
	ld.global.f32 	%f48, [%rd72];
	fma.rn.f32 	%f49, %f47, %f48, %f46;
	ld.global.f32 	%f50, [%rd60+12];
	add.s32 	%r58, %r57, %r42;
	cvt.s64.s32 	%rd73, %r58;
	add.s64 	%rd74, %rd7, %rd73;
	shl.b64 	%rd75, %rd74, 2;
	add.s64 	%rd76, %rd1, %rd75;
	ld.global.f32 	%f51, [%rd76];
	fma.rn.f32 	%f67, %f50, %f51, %f49;
	add.s32 	%r74, %r74, 4;
$L__BB1_8:
	setp.eq.s32 	%p11, %r32, 0;
	@%p11 bra 	$L__BB1_13;
	setp.eq.s32 	%p12, %r32, 1;
	@%p12 bra 	$L__BB1_11;
	cvt.u64.u32 	%rd77, %r74;
	add.s64 	%rd78, %rd6, %rd77;
	shl.b64 	%rd79, %rd78, 2;
	add.s64 	%rd80, %rd2, %rd79;
	ld.global.f32 	%f53, [%rd80];
	mul.lo.s32 	%r59, %r74, %r42;
	cvt.s64.s32 	%rd81, %r59;
	add.s64 	%rd82, %rd7, %rd81;
	shl.b64 	%rd83, %rd82, 2;
	add.s64 	%rd84, %rd1, %rd83;
	ld.global.f32 	%f54, [%rd84];
	fma.rn.f32 	%f55, %f53, %f54, %f67;
	ld.global.f32 	%f56, [%rd80+4];
	add.s32 	%r60, %r59, %r42;
	cvt.s64.s32 	%rd85, %r60;
	add.s64 	%rd86, %rd7, %rd85;
	shl.b64 	%rd87, %rd86, 2;
	add.s64 	%rd88, %rd1, %rd87;
	ld.global.f32 	%f57, [%rd88];
	fma.rn.f32 	%f67, %f56, %f57, %f55;
	add.s32 	%r74, %r74, 2;
$L__BB1_11:
	and.b32  	%r61, %r38, 1;
	setp.eq.b32 	%p13, %r61, 1;
	not.pred 	%p14, %p13;
	@%p14 bra 	$L__BB1_13;
	cvt.u64.u32 	%rd89, %r74;
	add.s64 	%rd90, %rd6, %rd89;
	shl.b64 	%rd91, %rd90, 2;
	add.s64 	%rd92, %rd2, %rd91;
	ld.global.f32 	%f58, [%rd92];
	mul.lo.s32 	%r62, %r74, %r42;
	cvt.s64.s32 	%rd93, %r62;
	add.s64 	%rd94, %rd7, %rd93;
	shl.b64 	%rd95, %rd94, 2;
	add.s64 	%rd96, %rd1, %rd95;
	ld.global.f32 	%f59, [%rd96];
	fma.rn.f32 	%f67, %f58, %f59, %f67;
$L__BB1_13:
	ld.param.u64 	%rd104, [_Z10tensor_mulPfS_S_iiiii_param_2];
	mul.lo.s32 	%r63, %r42, %r2;
	cvt.s64.s32 	%rd97, %r63;
	cvt.u64.u32 	%rd98, %r49;
	add.s64 	%rd99, %rd97, %rd98;
	add.s64 	%rd100, %rd99, %rd5;
	cvta.to.global.u64 	%rd101, %rd104;
	shl.b64 	%rd102, %rd100, 2;
	add.s64 	%rd103, %rd101, %rd102;
	st.global.f32 	[%rd103], %f67;
$L__BB1_14:
	ret;

}
	// .globl	_Z21tensor_mul_vectorizedP6float4S0_S0_iiiii
.visible .entry _Z21tensor_mul_vectorizedP6float4S0_S0_iiiii(
	.param .u64 .ptr .align 1 _Z21tensor_mul_vectorizedP6float4S0_S0_iiiii_param_0,
	.param .u64 .ptr .align 1 _Z21tensor_mul_vectorizedP6float4S0_S0_iiiii_param_1,
	.param .u64 .ptr .align 1 _Z21tensor_mul_vectorizedP6float4S0_S0_iiiii_param_2,
	.param .u32 _Z21tensor_mul_vectorizedP6float4S0_S0_iiiii_param_3,
	.param .u32 _Z21tensor_mul_vectorizedP6float4S0_S0_iiiii_param_4,
	.param .u32 _Z21tensor_mul_vectorizedP6float4S0_S0_iiiii_param_5,
	.param .u32 _Z21tensor_mul_vectorizedP6float4S0_S0_iiiii_param_6,
	.param .u32 _Z21tensor_mul_vectorizedP6float4S0_S0_iiiii_param_7
)
{
	.reg .pred 	%p<23>;
	.reg .b32 	%r<58>;
	.reg .b32 	%f<135>;
	.reg .b64 	%rd<42>;
	// demoted variable
	.shared .align 4 .b8 _ZZ21tensor_mul_vectorizedP6float4S0_S0_iiiiiE2As[4096];
	// demoted variable
	.shared .align 4 .b8 _ZZ21tensor_mul_vectorizedP6float4S0_S0_iiiiiE2Bs[4096];
	ld.param.u32 	%r22, [_Z21tensor_mul_vectorizedP6float4S0_S0_iiiii_param_4];
	ld.param.u32 	%r23, [_Z21tensor_mul_vectorizedP6float4S0_S0_iiiii_param_5];
	ld.param.u32 	%r24, [_Z21tensor_mul_vectorizedP6float4S0_S0_iiiii_param_6];
	ld.param.u32 	%r25, [_Z21tensor_mul_vectorizedP6float4S0_S0_iiiii_param_7];
	mov.u32 	%r1, %ctaid.z;
	mov.u32 	%r26, %ctaid.x;
	mov.u32 	%r27, %ctaid.y;
	mov.u32 	%r55, %tid.x;
	mov.u32 	%r3, %tid.y;
	shl.b32 	%r28, %r26, 5;
	add.s32 	%r4, %r28, %r55;
	shl.b32 	%r29, %r27, 5;
	add.s32 	%r5, %r29, %r3;
	cvt.u64.u32 	%rd1, %r1;
	cvt.s64.s32 	%rd13, %r22;
	mul.lo.s64 	%rd2, %rd13, %rd1;
	cvt.s64.s32 	%rd3, %r25;
	setp.lt.s32 	%p1, %r23, 1;
	mov.f32 	%f130, 0f00000000;
	@%p1 bra 	$L__BB2_11;
	ld.param.u64 	%rd38, [_Z21tensor_mul_vectorizedP6float4S0_S0_iiiii_param_0];
	add.s32 	%r30, %r23, 31;
	shr.u32 	%r31, %r30, 5;
	shl.b32 	%r32, %r55, 7;
	mov.u32 	%r33, _ZZ21tensor_mul_vectorizedP6float4S0_S0_iiiiiE2As;
	add.s32 	%r6, %r33, %r32;
	cvt.u64.u32 	%rd14, %r23;
	mul.lo.s64 	%rd15, %rd2, %rd14;
	shr.u64 	%rd16, %rd15, 2;
	shr.u32 	%r34, %r23, 2;
	mul.lo.s32 	%r35, %r34, %r4;
	cvt.u64.u32 	%rd17, %r35;
	and.b32  	%r7, %r3, 3;
	mov.u32 	%r36, _ZZ21tensor_mul_vectorizedP6float4S0_S0_iiiiiE2Bs;
	add.s32 	%r37, %r36, %r32;
	shl.b32 	%r38, %r3, 2;
	add.s32 	%r8, %r37, %r38;
	cvt.s64.s32 	%rd18, %r24;
	mul.lo.s64 	%rd19, %rd18, %rd1;
	mul.lo.s64 	%rd20, %rd19, %rd3;
	shr.u64 	%rd21, %rd20, 2;
	shr.u32 	%r39, %r25, 2;
	shr.u32 	%r40, %r5, 2;
	cvt.u64.u32 	%rd22, %r40;
	add.s64 	%rd4, %rd21, %rd22;
	neg.s32 	%r57, %r31;
	mul.lo.s32 	%r56, %r55, %r39;
	shl.b32 	%r11, %r39, 5;
	cvt.u64.u32 	%rd23, %r3;
	shr.u64 	%rd24, %rd23, 2;
	add.s64 	%rd25, %rd16, %rd24;
	add.s64 	%rd26, %rd25, %rd17;
	shl.b64 	%rd27, %rd26, 4;
	cvta.to.global.u64 	%rd28, %rd38;
	add.s64 	%rd29, %rd27, %rd28;
	add.s64 	%rd41, %rd29, 8;
	mov.f32 	%f130, 0f00000000;
	mov.u32 	%r54, %r3;
$L__BB2_2:
	setp.ge.s32 	%p2, %r4, %r22;
	setp.ge.s32 	%p3, %r54, %r23;
	mov.f32 	%f128, 0f00000000;
	or.pred  	%p4, %p2, %p3;
	@%p4 bra 	$L__BB2_6;
	setp.ne.s32 	%p5, %r7, 0;
	@%p5 bra 	$L__BB2_5;
	ld.global.f32 	%f128, [%rd41+-8];
	bra.uni 	$L__BB2_6;
$L__BB2_5:
	setp.eq.s32 	%p6, %r7, 2;
	setp.eq.s32 	%p7, %r7, 1;
	ld.global.v2.f32 	{%f23, %f24}, [%rd41];
	ld.global.f32 	%f25, [%rd41+-4];
	selp.f32 	%f26, %f23, %f24, %p6;
	selp.f32 	%f128, %f25, %f26, %p7;
$L__BB2_6:
	setp.ge.s32 	%p8, %r5, %r25;
	add.s32 	%r43, %r6, %r38;
	st.shared.f32 	[%r43], %f128;
	setp.ge.s32 	%p9, %r55, %r24;
	mov.f32 	%f129, 0f00000000;
	or.pred  	%p10, %p9, %p8;
	@%p10 bra 	$L__BB2_10;
	ld.param.u64 	%rd39, [_Z21tensor_mul_vectorizedP6float4S0_S0_iiiii_param_1];
	setp.ne.s32 	%p11, %r7, 0;
	cvt.u64.u32 	%rd30, %r56;
	add.s64 	%rd31, %rd4, %rd30;
	cvta.to.global.u64 	%rd32, %rd39;
	shl.b64 	%rd33, %rd31, 4;
	add.s64 	%rd7, %rd32, %rd33;
	@%p11 bra 	$L__BB2_9;
	ld.global.f32 	%f129, [%rd7];
	bra.uni 	$L__BB2_10;
$L__BB2_9:
	setp.eq.s32 	%p12, %r7, 2;
	setp.eq.s32 	%p13, %r7, 1;
	ld.global.v2.f32 	{%f28, %f29}, [%rd7+8];
	ld.global.f32 	%f30, [%rd7+4];
	selp.f32 	%f31, %f28, %f29, %p12;
	selp.f32 	%f129, %f30, %f31, %p13;
$L__BB2_10:
	st.shared.f32 	[%r8], %f129;
	bar.sync 	0;
	ld.shared.f32 	%f32, [%r6];
	mov.u32 	%r45, _ZZ21tensor_mul_vectorizedP6float4S0_S0_iiiiiE2Bs;
	add.s32 	%r46, %r45, %r38;
	ld.shared.f32 	%f33, [%r46];
	fma.rn.f32 	%f34, %f32, %f33, %f130;
	ld.shared.f32 	%f35, [%r6+4];
	ld.shared.f32 	%f36, [%r46+128];
	fma.rn.f32 	%f37, %f35, %f36, %f34;
	ld.shared.f32 	%f38, [%r6+8];
	ld.shared.f32 	%f39, [%r46+256];
	fma.rn.f32 	%f40, %f38, %f39, %f37;
	ld.shared.f32 	%f41, [%r6+12];
	ld.shared.f32 	%f42, [%r46+384];
	fma.rn.f32 	%f43, %f41, %f42, %f40;
	ld.shared.f32 	%f44, [%r6+16];
	ld.shared.f32 	%f45, [%r46+512];
	fma.rn.f32 	%f46, %f44, %f45, %f43;
	ld.shared.f32 	%f47, [%r6+20];
	ld.shared.f32 	%f48, [%r46+640];
	fma.rn.f32 	%f49, %f47, %f48, %f46;
	ld.shared.f32 	%f50, [%r6+24];
	ld.shared.f32 	%f51, [%r46+768];
	fma.rn.f32 	%f52, %f50, %f51, %f49;
	ld.shared.f32 	%f53, [%r6+28];
	ld.shared.f32 	%f54, [%r46+896];
	fma.rn.f32 	%f55, %f53, %f54, %f52;
	ld.shared.f32 	%f56, [%r6+32];
	ld.shared.f32 	%f57, [%r46+1024];
	fma.rn.f32 	%f58, %f56, %f57, %f55;
	ld.shared.f32 	%f59, [%r6+36];
	ld.shared.f32 	%f60, [%r46+1152];
	fma.rn.f32 	%f61, %f59, %f60, %f58;
	ld.shared.f32 	%f62, [%r6+40];
	ld.shared.f32 	%f63, [%r46+1280];
	fma.rn.f32 	%f64, %f62, %f63, %f61;
	ld.shared.f32 	%f65, [%r6+44];
	ld.shared.f32 	%f66, [%r46+1408];
	fma.rn.f32 	%f67, %f65, %f66, %f64;
	ld.shared.f32 	%f68, [%r6+48];
	ld.shared.f32 	%f69, [%r46+1536];
	fma.rn.f32 	%f70, %f68, %f69, %f67;
	ld.shared.f32 	%f71, [%r6+52];
	ld.shared.f32 	%f72, [%r46+1664];
	fma.rn.f32 	%f73, %f71, %f72, %f70;
	ld.shared.f32 	%f74, [%r6+56];
	ld.shared.f32 	%f75, [%r46+1792];
	fma.rn.f32 	%f76, %f74, %f75, %f73;
	ld.shared.f32 	%f77, [%r6+60];
	ld.shared.f32 	%f78, [%r46+1920];
	fma.rn.f32 	%f79, %f77, %f78, %f76;
	ld.shared.f32 	%f80, [%r6+64];
	ld.shared.f32 	%f81, [%r46+2048];
	fma.rn.f32 	%f82, %f80, %f81, %f79;
	ld.shared.f32 	%f83, [%r6+68];
	ld.shared.f32 	%f84, [%r46+2176];
	fma.rn.f32 	%f85, %f83, %f84, %f82;
	ld.shared.f32 	%f86, [%r6+72];
	ld.shared.f32 	%f87, [%r46+2304];
	fma.rn.f32 	%f88, %f86, %f87, %f85;
	ld.shared.f32 	%f89, [%r6+76];
	ld.shared.f32 	%f90, [%r46+2432];
	fma.rn.f32 	%f91, %f89, %f90, %f88;
	ld.shared.f32 	%f92, [%r6+80];
	ld.shared.f32 	%f93, [%r46+2560];
	fma.rn.f32 	%f94, %f92, %f93, %f91;
	ld.shared.f32 	%f95, [%r6+84];
	ld.shared.f32 	%f96, [%r46+2688];
	fma.rn.f32 	%f97, %f95, %f96, %f94;
	ld.shared.f32 	%f98, [%r6+88];
	ld.shared.f32 	%f99, [%r46+2816];
	fma.rn.f32 	%f100, %f98, %f99, %f97;
	ld.shared.f32 	%f101, [%r6+92];
	ld.shared.f32 	%f102, [%r46+2944];
	fma.rn.f32 	%f103, %f101, %f102, %f100;
	ld.shared.f32 	%f104, [%r6+96];
	ld.shared.f32 	%f105, [%r46+3072];
	fma.rn.f32 	%f106, %f104, %f105, %f103;
	ld.shared.f32 	%f107, [%r6+100];
	ld.shared.f32 	%f108, [%r46+3200];
	fma.rn.f32 	%f109, %f107, %f108, %f106;
	ld.shared.f32 	%f110, [%r6+104];
	ld.shared.f32 	%f111, [%r46+3328];
	fma.rn.f32 	%f112, %f110, %f111, %f109;
	ld.shared.f32 	%f113, [%r6+108];
	ld.shared.f32 	%f114, [%r46+3456];
	fma.rn.f32 	%f115, %f113, %f114, %f112;
	ld.shared.f32 	%f116, [%r6+112];
	ld.shared.f32 	%f117, [%r46+3584];
	fma.rn.f32 	%f118, %f116, %f117, %f115;
	ld.shared.f32 	%f119, [%r6+116];
	ld.shared.f32 	%f120, [%r46+3712];
	fma.rn.f32 	%f121, %f119, %f120, %f118;
	ld.shared.f32 	%f122, [%r6+120];
	ld.shared.f32 	%f123, [%r46+3840];
	fma.rn.f32 	%f124, %f122, %f123, %f121;
	ld.shared.f32 	%f125, [%r6+124];
	ld.shared.f32 	%f126, [%r46+3968];
	fma.rn.f32 	%f130, %f125, %f126, %f124;
	bar.sync 	0;
	add.s32 	%r57, %r57, 1;
	setp.ne.s32 	%p14, %r57, 0;
	add.s32 	%r56, %r56, %r11;
	add.s32 	%r55, %r55, 32;
	add.s64 	%rd41, %rd41, 128;
	add.s32 	%r54, %r54, 32;
	@%p14 bra 	$L__BB2_2;
$L__BB2_11:
	ld.param.u32 	%r53, [_Z21tensor_mul_vectorizedP6float4S0_S0_iiiii_param_3];
	setp.ge.s32 	%p15, %r4, %r22;
	setp.ge.s32 	%p16, %r5, %r25;
	or.pred  	%p17, %p15, %p16;
	setp.ge.s32 	%p18, %r1, %r53;
	or.pred  	%p19, %p18, %p17;
	@%p19 bra 	$L__BB2_17;
	ld.param.u64 	%rd40, [_Z21tensor_mul_vectorizedP6float4S0_S0_iiiii_param_2];
	mul.lo.s64 	%rd34, %rd2, %rd3;
	shr.u64 	%rd35, %rd34, 2;
	shr.u32 	%r48, %r25, 2;
	shr.u32 	%r49, %r5, 2;
	cvt.u32.u64 	%r50, %rd35;
	mad.lo.s32 	%r51, %r48, %r4, %r49;
	add.s32 	%r52, %r51, %r50;
	cvta.to.global.u64 	%rd36, %rd40;
	mul.wide.s32 	%rd37, %r52, 16;
	add.s64 	%rd9, %rd36, %rd37;
	ld.global.v4.f32 	{%f10, %f133, %f132, %f131}, [%rd9];
	and.b32  	%r20, %r3, 3;
	setp.eq.s32 	%p20, %r20, 0;
	@%p20 bra 	$L__BB2_16;
	setp.eq.s32 	%p21, %r20, 1;
	@%p21 bra 	$L__BB2_15;
	setp.eq.s32 	%p22, %r20, 2;
	selp.f32 	%f131, %f131, %f130, %p22;
	selp.f32 	%f132, %f130, %f132, %p22;
	mov.f32 	%f130, %f10;
	bra.uni 	$L__BB2_16;
$L__BB2_15:
	mov.f32 	%f133, %f130;
	mov.f32 	%f130, %f10;
$L__BB2_16:
	st.global.v4.f32 	[%rd9], {%f130, %f133, %f132, %f131};
$L__BB2_17:
	ret;

}
	// .globl	_Z25tensor_mul_warp_optimizedPfS_S_iiiii
.visible .entry _Z25tensor_mul_warp_optimizedPfS_S_iiiii(
	.param .u64 .ptr .align 1 _Z25tensor_mul_warp_optimizedPfS_S_iiiii_param_0,
	.param .u64 .ptr .align 1 _Z25tensor_mul_warp_optimizedPfS_S_iiiii_param_1,
	.param .u64 .ptr .align 1 _Z25tensor_mul_warp_optimizedPfS_S_iiiii_param_2,
	.param .u32 _Z25tensor_mul_warp_optimizedPfS_S_iiiii_param_3,
	.param .u32 _Z25tensor_mul_warp_optimizedPfS_S_iiiii_param_4,
	.param .u32 _Z25tensor_mul_warp_optimizedPfS_S_iiiii_param_5,
	.param .u32 _Z25tensor_mul_warp_optimizedPfS_S_iiiii_param_6,
	.param .u32 _Z25tensor_mul_warp_optimizedPfS_S_iiiii_param_7
)
{
	.reg .pred 	%p<14>;
	.reg .b32 	%r<44>;
	.reg .b32 	%f<111>;
	.reg .b64 	%rd<38>;
	// demoted variable
	.shared .align 4 .b8 _ZZ25tensor_mul_warp_optimizedPfS_S_iiiiiE2As[4096];
	// demoted variable
	.shared .align 4 .b8 _ZZ25tensor_mul_warp_optimizedPfS_S_iiiiiE2Bs[4096];
	ld.param.u32 	%r21, [_Z25tensor_mul_warp_optimizedPfS_S_iiiii_param_3];
	ld.param.u32 	%r22, [_Z25tensor_mul_warp_optimizedPfS_S_iiiii_param_4];
	ld.param.u32 	%r23, [_Z25tensor_mul_warp_optimizedPfS_S_iiiii_param_5];
	ld.param.u32 	%r24, [_Z25tensor_mul_warp_optimizedPfS_S_iiiii_param_6];
	ld.param.u32 	%r25, [_Z25tensor_mul_warp_optimizedPfS_S_iiiii_param_7];
	mov.u32 	%r1, %ctaid.z;
	mov.u32 	%r41, %tid.y;
	mov.u32 	%r40, %tid.x;
	mov.u32 	%r26, %ctaid.x;
	shl.b32 	%r27, %r26, 5;
	add.s32 	%r4, %r27, %r41;
	mov.u32 	%r28, %ctaid.y;
	shl.b32 	%r29, %r28, 5;
	add.s32 	%r5, %r29, %r40;
	cvt.u64.u32 	%rd1, %r1;
	cvt.s64.s32 	%rd12, %r22;
	mul.lo.s64 	%rd2, %rd12, %rd1;
	cvt.s64.s32 	%rd3, %r25;
	setp.lt.s32 	%p1, %r23, 1;
	mov.f32 	%f110, 0f00000000;
	@%p1 bra 	$L__BB3_7;
	ld.param.u64 	%rd35, [_Z25tensor_mul_warp_optimizedPfS_S_iiiii_param_1];
	ld.param.u64 	%rd34, [_Z25tensor_mul_warp_optimizedPfS_S_iiiii_param_0];
	add.s32 	%r30, %r23, 31;
	shr.u32 	%r31, %r30, 5;
	shl.b32 	%r32, %r41, 7;
	mov.u32 	%r33, _ZZ25tensor_mul_warp_optimizedPfS_S_iiiiiE2As;
	add.s32 	%r6, %r33, %r32;
	shl.b32 	%r34, %r40, 2;
	add.s32 	%r7, %r6, %r34;
	mul.lo.s32 	%r35, %r23, %r4;
	cvt.s64.s32 	%rd13, %r35;
	cvt.u64.u32 	%rd14, %r40;
	mov.u32 	%r36, _ZZ25tensor_mul_warp_optimizedPfS_S_iiiiiE2Bs;
	add.s32 	%r9, %r36, %r34;
	add.s32 	%r8, %r9, %r32;
	cvt.u64.u32 	%rd15, %r5;
	cvt.s64.s32 	%rd16, %r24;
	mul.lo.s64 	%rd17, %rd16, %rd1;
	mad.lo.s64 	%rd4, %rd17, %rd3, %rd15;
	neg.s32 	%r43, %r31;
	mul.lo.s32 	%r42, %r41, %r25;
	shl.b32 	%r12, %r25, 5;
	cvt.s64.s32 	%rd18, %r23;
	mad.lo.s64 	%rd19, %rd2, %rd18, %rd13;
	add.s64 	%rd20, %rd19, %rd14;
	shl.b64 	%rd21, %rd20, 2;
	cvta.to.global.u64 	%rd22, %rd34;
	add.s64 	%rd37, %rd22, %rd21;
	cvta.to.global.u64 	%rd6, %rd35;
	mov.f32 	%f110, 0f00000000;
$L__BB3_2:
	setp.ge.s32 	%p2, %r4, %r22;
	setp.ge.s32 	%p3, %r40, %r23;
	mov.f32 	%f108, 0f00000000;
	or.pred  	%p4, %p2, %p3;
	@%p4 bra 	$L__BB3_4;
	ld.global.f32 	%f108, [%rd37];
$L__BB3_4:
	setp.ge.s32 	%p5, %r5, %r25;
	st.shared.f32 	[%r7], %f108;
	setp.ge.s32 	%p6, %r41, %r24;
	mov.f32 	%f109, 0f00000000;
	or.pred  	%p7, %p6, %p5;
	@%p7 bra 	$L__BB3_6;
	cvt.s64.s32 	%rd23, %r42;
	add.s64 	%rd24, %rd4, %rd23;
	shl.b64 	%rd25, %rd24, 2;
	add.s64 	%rd26, %rd6, %rd25;
	ld.global.f32 	%f109, [%rd26];
$L__BB3_6:
	st.shared.f32 	[%r8], %f109;
	bar.sync 	0;
	ld.shared.f32 	%f12, [%r6];
	ld.shared.f32 	%f13, [%r9];
	fma.rn.f32 	%f14, %f12, %f13, %f110;
	ld.shared.f32 	%f15, [%r6+4];
	ld.shared.f32 	%f16, [%r9+128];
	fma.rn.f32 	%f17, %f15, %f16, %f14;
	ld.shared.f32 	%f18, [%r6+8];
	ld.shared.f32 	%f19, [%r9+256];
	fma.rn.f32 	%f20, %f18, %f19, %f17;
	ld.shared.f32 	%f21, [%r6+12];
	ld.shared.f32 	%f22, [%r9+384];
	fma.rn.f32 	%f23, %f21, %f22, %f20;
	ld.shared.f32 	%f24, [%r6+16];
	ld.shared.f32 	%f25, [%r9+512];
	fma.rn.f32 	%f26, %f24, %f25, %f23;
	ld.shared.f32 	%f27, [%r6+20];
	ld.shared.f32 	%f28, [%r9+640];
	fma.rn.f32 	%f29, %f27, %f28, %f26;
	ld.shared.f32 	%f30, [%r6+24];
	ld.shared.f32 	%f31, [%r9+768];
	fma.rn.f32 	%f32, %f30, %f31, %f29;
	ld.shared.f32 	%f33, [%r6+28];
	ld.shared.f32 	%f34, [%r9+896];
	fma.rn.f32 	%f35, %f33, %f34, %f32;
	ld.shared.f32 	%f36, [%r6+32];
	ld.shared.f32 	%f37, [%r9+1024];
	fma.rn.f32 	%f38, %f36, %f37, %f35;
	ld.shared.f32 	%f39, [%r6+36];
	ld.shared.f32 	%f40, [%r9+1152];
	fma.rn.f32 	%f41, %f39, %f40, %f38;
	ld.shared.f32 	%f42, [%r6+40];
	ld.shared.f32 	%f43, [%r9+1280];
	fma.rn.f32 	%f44, %f42, %f43, %f41;
	ld.shared.f32 	%f45, [%r6+44];
	ld.shared.f32 	%f46, [%r9+1408];
	fma.rn.f32 	%f47, %f45, %f46, %f44;
	ld.shared.f32 	%f48, [%r6+48];
	ld.shared.f32 	%f49, [%r9+1536];
	fma.rn.f32 	%f50, %f48, %f49, %f47;
	ld.shared.f32 	%f51, [%r6+52];
	ld.shared.f32 	%f52, [%r9+1664];
	fma.rn.f32 	%f53, %f51, %f52, %f50;
	ld.shared.f32 	%f54, [%r6+56];
	ld.shared.f32 	%f55, [%r9+1792];
	fma.rn.f32 	%f56, %f54, %f55, %f53;
	ld.shared.f32 	%f57, [%r6+60];
	ld.shared.f32 	%f58, [%r9+1920];
	fma.rn.f32 	%f59, %f57, %f58, %f56;
	ld.shared.f32 	%f60, [%r6+64];
	ld.shared.f32 	%f61, [%r9+2048];
	fma.rn.f32 	%f62, %f60, %f61, %f59;
	ld.shared.f32 	%f63, [%r6+68];
	ld.shared.f32 	%f64, [%r9+2176];
	fma.rn.f32 	%f65, %f63, %f64, %f62;
	ld.shared.f32 	%f66, [%r6+72];
	ld.shared.f32 	%f67, [%r9+2304];
	fma.rn.f32 	%f68, %f66, %f67, %f65;
	ld.shared.f32 	%f69, [%r6+76];
	ld.shared.f32 	%f70, [%r9+2432];
	fma.rn.f32 	%f71, %f69, %f70, %f68;
	ld.shared.f32 	%f72, [%r6+80];
	ld.shared.f32 	%f73, [%r9+2560];
	fma.rn.f32 	%f74, %f72, %f73, %f71;
	ld.shared.f32 	%f75, [%r6+84];
	ld.shared.f32 	%f76, [%r9+2688];
	fma.rn.f32 	%f77, %f75, %f76, %f74;
	ld.shared.f32 	%f78, [%r6+88];
	ld.shared.f32 	%f79, [%r9+2816];
	fma.rn.f32 	%f80, %f78, %f79, %f77;
	ld.shared.f32 	%f81, [%r6+92];
	ld.shared.f32 	%f82, [%r9+2944];
	fma.rn.f32 	%f83, %f81, %f82, %f80;
	ld.shared.f32 	%f84, [%r6+96];
	ld.shared.f32 	%f85, [%r9+3072];
	fma.rn.f32 	%f86, %f84, %f85, %f83;
	ld.shared.f32 	%f87, [%r6+100];
	ld.shared.f32 	%f88, [%r9+3200];
	fma.rn.f32 	%f89, %f87, %f88, %f86;
	ld.shared.f32 	%f90, [%r6+104];
	ld.shared.f32 	%f91, [%r9+3328];
	fma.rn.f32 	%f92, %f90, %f91, %f89;
	ld.shared.f32 	%f93, [%r6+108];
	ld.shared.f32 	%f94, [%r9+3456];
	fma.rn.f32 	%f95, %f93, %f94, %f92;
	ld.shared.f32 	%f96, [%r6+112];
	ld.shared.f32 	%f97, [%r9+3584];
	fma.rn.f32 	%f98, %f96, %f97, %f95;
	ld.shared.f32 	%f99, [%r6+116];
	ld.shared.f32 	%f100, [%r9+3712];
	fma.rn.f32 	%f101, %f99, %f100, %f98;
	ld.shared.f32 	%f102, [%r6+120];
	ld.shared.f32 	%f103, [%r9+3840];
	fma.rn.f32 	%f104, %f102, %f103, %f101;
	ld.shared.f32 	%f105, [%r6+124];
	ld.shared.f32 	%f106, [%r9+3968];
	fma.rn.f32 	%f110, %f105, %f106, %f104;
	bar.sync 	0;
	add.s32 	%r43, %r43, 1;
	setp.ne.s32 	%p8, %r43, 0;
	add.s32 	%r42, %r42, %r12;
	add.s32 	%r41, %r41, 32;
	add.s64 	%rd37, %rd37, 128;
	add.s32 	%r40, %r40, 32;
	@%p8 bra 	$L__BB3_2;
$L__BB3_7:
	setp.ge.s32 	%p9, %r4, %r22;
	setp.ge.s32 	%p10, %r5, %r25;
	or.pred  	%p11, %p9, %p10;
	setp.ge.s32 	%p12, %r1, %r21;
	or.pred  	%p13, %p12, %p11;
	@%p13 bra 	$L__BB3_9;
	ld.param.u64 	%rd36, [_Z25tensor_mul_warp_optimizedPfS_S_iiiii_param_2];
	mul.lo.s32 	%r39, %r25, %r4;
	cvt.s64.s32 	%rd27, %r39;
	cvt.u64.u32 	%rd28, %r5;
	add.s64 	%rd29, %rd27, %rd28;
	mad.lo.s64 	%rd30, %rd2, %rd3, %rd29;
	cvta.to.global.u64 	%rd31, %rd36;
	shl.b64 	%rd32, %rd30, 2;
	add.s64 	%rd33, %rd31, %rd32;
	st.global.f32 	[%rd33], %f110;
$L__BB3_9:
	ret;

}
	// .globl	_Z26tensor_mul_double_bufferedPfS_S_iiiii
.visible .entry _Z26tensor_mul_double_bufferedPfS_S_iiiii(
	.param .u64 .ptr .align 1 _Z26tensor_mul_double_bufferedPfS_S_iiiii_param_0,
	.param .u64 .ptr .align 1 _Z26tensor_mul_double_bufferedPfS_S_iiiii_param_1,
	.param .u64 .ptr .align 1 _Z26tensor_mul_double_bufferedPfS_S_iiiii_param_2,
	.param .u32 _Z26tensor_mul_double_bufferedPfS_S_iiiii_param_3,
	.param .u32 _Z26tensor_mul_double_bufferedPfS_S_iiiii_param_4,
	.param .u32 _Z26tensor_mul_double_bufferedPfS_S_iiiii_param_5,
	.param .u32 _Z26tensor_mul_double_bufferedPfS_S_iiiii_param_6,
	.param .u32 _Z26tensor_mul_double_bufferedPfS_S_iiiii_param_7
)
{
	.reg .pred 	%p<20>;
	.reg .b32 	%r<79>;
	.reg .b32 	%f<203>;
	.reg .b64 	%rd<50>;
	// demoted variable
	.shared .align 4 .b8 _ZZ26tensor_mul_double_bufferedPfS_S_iiiiiE2As[8192];
	// demoted variable
	.shared .align 4 .b8 _ZZ26tensor_mul_double_bufferedPfS_S_iiiiiE2Bs[8192];
	ld.param.u64 	%rd11, [_Z26tensor_mul_double_bufferedPfS_S_iiiii_param_0];
	ld.param.u64 	%rd12, [_Z26tensor_mul_double_bufferedPfS_S_iiiii_param_1];
	ld.param.u32 	%r24, [_Z26tensor_mul_double_bufferedPfS_S_iiiii_param_4];
	ld.param.u32 	%r25, [_Z26tensor_mul_double_bufferedPfS_S_iiiii_param_5];
	ld.param.u32 	%r26, [_Z26tensor_mul_double_bufferedPfS_S_iiiii_param_6];
	ld.param.u32 	%r27, [_Z26tensor_mul_double_bufferedPfS_S_iiiii_param_7];
	cvta.to.global.u64 	%rd1, %rd12;
	cvta.to.global.u64 	%rd2, %rd11;
	mov.u32 	%r1, %ctaid.z;
	mov.u32 	%r28, %ctaid.x;
	mov.u32 	%r29, %ctaid.y;
	mov.u32 	%r2, %tid.x;
	mov.u32 	%r3, %tid.y;
	shl.b32 	%r30, %r28, 5;
	add.s32 	%r4, %r30, %r2;
	shl.b32 	%r31, %r29, 5;
	add.s32 	%r5, %r31, %r3;
	cvt.u64.u32 	%rd13, %r1;
	cvt.s64.s32 	%rd14, %r24;
	mul.lo.s64 	%rd15, %rd14, %rd13;
	cvt.s64.s32 	%rd16, %r25;
	mul.lo.s64 	%rd3, %rd15, %rd16;
	cvt.s64.s32 	%rd17, %r26;
	mul.lo.s64 	%rd18, %rd17, %rd13;
	cvt.s64.s32 	%rd19, %r27;
	mul.lo.s64 	%rd4, %rd18, %rd19;
	mul.lo.s64 	%rd5, %rd15, %rd19;
	setp.ge.s32 	%p1, %r4, %r24;
	setp.ge.s32 	%p2, %r3, %r25;
	shl.b32 	%r32, %r2, 7;
	mov.u32 	%r33, _ZZ26tensor_mul_double_bufferedPfS_S_iiiiiE2As;
	add.s32 	%r6, %r33, %r32;
	shl.b32 	%r34, %r3, 2;
	add.s32 	%r7, %r6, %r34;
	or.pred  	%p3, %p1, %p2;
	@%p3 bra 	$L__BB4_2;
	mul.lo.s32 	%r35, %r25, %r4;
	cvt.u64.u32 	%rd20, %r35;
	cvt.u64.u32 	%rd21, %r3;
	add.s64 	%rd22, %rd20, %rd21;
	add.s64 	%rd23, %rd22, %rd3;
	shl.b64 	%rd24, %rd23, 2;
	add.s64 	%rd25, %rd2, %rd24;
	ld.global.f32 	%f5, [%rd25];
	st.shared.f32 	[%r7], %f5;
$L__BB4_2:
	setp.ge.s32 	%p4, %r2, %r26;
	setp.ge.s32 	%p5, %r5, %r27;
	mov.u32 	%r38, _ZZ26tensor_mul_double_bufferedPfS_S_iiiiiE2Bs;
	add.s32 	%r39, %r38, %r32;
	add.s32 	%r8, %r39, %r34;
	or.pred  	%p6, %p4, %p5;
	@%p6 bra 	$L__BB4_4;
	mul.lo.s32 	%r41, %r27, %r2;
	cvt.u64.u32 	%rd26, %r41;
	cvt.u64.u32 	%rd27, %r5;
	add.s64 	%rd28, %rd26, %rd27;
	add.s64 	%rd29, %rd28, %rd4;
	shl.b64 	%rd30, %rd29, 2;
	add.s64 	%rd31, %rd1, %rd30;
	ld.global.f32 	%f6, [%rd31];
	st.shared.f32 	[%r8], %f6;
$L__BB4_4:
	bar.sync 	0;
	setp.lt.s32 	%p7, %r25, 33;
	mov.b32 	%r78, 0;
	mov.f32 	%f202, 0f00000000;
	@%p7 bra 	$L__BB4_11;
	add.s32 	%r44, %r25, 31;
	shr.u32 	%r45, %r44, 5;
	mad.lo.s32 	%r46, %r25, %r4, %r3;
	cvt.u64.u32 	%rd32, %r46;
	cvt.u64.u32 	%rd33, %r5;
	add.s64 	%rd6, %rd4, %rd33;
	neg.s32 	%r77, %r45;
	add.s32 	%r47, %r2, 32;
	mul.lo.s32 	%r76, %r27, %r47;
	shl.b32 	%r11, %r27, 5;
	add.s64 	%rd34, %rd3, %rd32;
	shl.b64 	%rd35, %rd34, 2;
	add.s64 	%rd36, %rd35, %rd2;
	add.s64 	%rd49, %rd36, 128;
	mov.f32 	%f202, 0f00000000;
	mov.b32 	%r78, 0;
	mov.u32 	%r74, %r3;
	mov.u32 	%r75, %r2;
$L__BB4_6:
	setp.ge.s32 	%p8, %r4, %r24;
	add.s32 	%r74, %r74, 32;
	setp.ge.s32 	%p9, %r74, %r25;
	or.pred  	%p10, %p8, %p9;
	@%p10 bra 	$L__BB4_8;
	ld.global.f32 	%f9, [%rd49];
	shl.b32 	%r48, %r78, 12;
	xor.b32  	%r49, %r48, 4096;
	add.s32 	%r50, %r7, %r49;
	st.shared.f32 	[%r50], %f9;
$L__BB4_8:
	setp.ge.s32 	%p11, %r5, %r27;
	add.s32 	%r75, %r75, 32;
	setp.ge.s32 	%p12, %r75, %r26;
	or.pred  	%p13, %p12, %p11;
	@%p13 bra 	$L__BB4_10;
	cvt.s64.s32 	%rd37, %r76;
	add.s64 	%rd38, %rd6, %rd37;
	shl.b64 	%rd39, %rd38, 2;
	add.s64 	%rd40, %rd1, %rd39;
	ld.global.f32 	%f10, [%rd40];
	shl.b32 	%r52, %r78, 12;
	xor.b32  	%r53, %r52, 4096;
	add.s32 	%r54, %r8, %r53;
	st.shared.f32 	[%r54], %f10;
$L__BB4_10:
	shl.b32 	%r55, %r78, 12;
	add.s32 	%r56, %r6, %r55;
	shl.b32 	%r57, %r3, 2;
	mov.u32 	%r58, _ZZ26tensor_mul_double_bufferedPfS_S_iiiiiE2Bs;
	add.s32 	%r59, %r58, %r57;
	add.s32 	%r60, %r59, %r55;
	ld.shared.f32 	%f11, [%r56];
	ld.shared.f32 	%f12, [%r60];
	fma.rn.f32 	%f13, %f11, %f12, %f202;
	ld.shared.f32 	%f14, [%r56+4];
	ld.shared.f32 	%f15, [%r60+128];
	fma.rn.f32 	%f16, %f14, %f15, %f13;
	ld.shared.f32 	%f17, [%r56+8];
	ld.shared.f32 	%f18, [%r60+256];
	fma.rn.f32 	%f19, %f17, %f18, %f16;
	ld.shared.f32 	%f20, [%r56+12];
	ld.shared.f32 	%f21, [%r60+384];
	fma.rn.f32 	%f22, %f20, %f21, %f19;
	ld.shared.f32 	%f23, [%r56+16];
	ld.shared.f32 	%f24, [%r60+512];
	fma.rn.f32 	%f25, %f23, %f24, %f22;
	ld.shared.f32 	%f26, [%r56+20];
	ld.shared.f32 	%f27, [%r60+640];
	fma.rn.f32 	%f28, %f26, %f27, %f25;
	ld.shared.f32 	%f29, [%r56+24];
	ld.shared.f32 	%f30, [%r60+768];
	fma.rn.f32 	%f31, %f29, %f30, %f28;
	ld.shared.f32 	%f32, [%r56+28];
	ld.shared.f32 	%f33, [%r60+896];
	fma.rn.f32 	%f34, %f32, %f33, %f31;
	ld.shared.f32 	%f35, [%r56+32];
	ld.shared.f32 	%f36, [%r60+1024];
	fma.rn.f32 	%f37, %f35, %f36, %f34;
	ld.shared.f32 	%f38, [%r56+36];
	ld.shared.f32 	%f39, [%r60+1152];
	fma.rn.f32 	%f40, %f38, %f39, %f37;
	ld.shared.f32 	%f41, [%r56+40];
	ld.shared.f32 	%f42, [%r60+1280];
	fma.rn.f32 	%f43, %f41, %f42, %f40;
	ld.shared.f32 	%f44, [%r56+44];
	ld.shared.f32 	%f45, [%r60+1408];
	fma.rn.f32 	%f46, %f44, %f45, %f43;
	ld.shared.f32 	%f47, [%r56+48];
	ld.shared.f32 	%f48, [%r60+1536];
	fma.rn.f32 	%f49, %f47, %f48, %f46;
	ld.shared.f32 	%f50, [%r56+52];
	ld.shared.f32 	%f51, [%r60+1664];
	fma.rn.f32 	%f52, %f50, %f51, %f49;
	ld.shared.f32 	%f53, [%r56+56];
	ld.shared.f32 	%f54, [%r60+1792];
	fma.rn.f32 	%f55, %f53, %f54, %f52;
	ld.shared.f32 	%f56, [%r56+60];
	ld.shared.f32 	%f57, [%r60+1920];
	fma.rn.f32 	%f58, %f56, %f57, %f55;
	ld.shared.f32 	%f59, [%r56+64];
	ld.shared.f32 	%f60, [%r60+2048];
	fma.rn.f32 	%f61, %f59, %f60, %f58;
	ld.shared.f32 	%f62, [%r56+68];
	ld.shared.f32 	%f63, [%r60+2176];
	fma.rn.f32 	%f64, %f62, %f63, %f61;
	ld.shared.f32 	%f65, [%r56+72];
	ld.shared.f32 	%f66, [%r60+2304];
	fma.rn.f32 	%f67, %f65, %f66, %f64;
	ld.shared.f32 	%f68, [%r56+76];
	ld.shared.f32 	%f69, [%r60+2432];
	fma.rn.f32 	%f70, %f68, %f69, %f67;
	ld.shared.f32 	%f71, [%r56+80];
	ld.shared.f32 	%f72, [%r60+2560];
	fma.rn.f32 	%f73, %f71, %f72, %f70;
	ld.shared.f32 	%f74, [%r56+84];
	ld.shared.f32 	%f75, [%r60+2688];
	fma.rn.f32 	%f76, %f74, %f75, %f73;
	ld.shared.f32 	%f77, [%r56+88];
	ld.shared.f32 	%f78, [%r60+2816];
	fma.rn.f32 	%f79, %f77, %f78, %f76;
	ld.shared.f32 	%f80, [%r56+92];
	ld.shared.f32 	%f81, [%r60+2944];
	fma.rn.f32 	%f82, %f80, %f81, %f79;
	ld.shared.f32 	%f83, [%r56+96];
	ld.shared.f32 	%f84, [%r60+3072];
	fma.rn.f32 	%f85, %f83, %f84, %f82;
	ld.shared.f32 	%f86, [%r56+100];
	ld.shared.f32 	%f87, [%r60+3200];
	fma.rn.f32 	%f88, %f86, %f87, %f85;
	ld.shared.f32 	%f89, [%r56+104];
	ld.shared.f32 	%f90, [%r60+3328];
	fma.rn.f32 	%f91, %f89, %f90, %f88;
	ld.shared.f32 	%f92, [%r56+108];
	ld.shared.f32 	%f93, [%r60+3456];
	fma.rn.f32 	%f94, %f92, %f93, %f91;
	ld.shared.f32 	%f95, [%r56+112];
	ld.shared.f32 	%f96, [%r60+3584];
	fma.rn.f32 	%f97, %f95, %f96, %f94;
	ld.shared.f32 	%f98, [%r56+116];
	ld.shared.f32 	%f99, [%r60+3712];
	fma.rn.f32 	%f100, %f98, %f99, %f97;
	ld.shared.f32 	%f101, [%r56+120];
	ld.shared.f32 	%f102, [%r60+3840];
	fma.rn.f32 	%f103, %f101, %f102, %f100;
	ld.shared.f32 	%f104, [%r56+124];
	ld.shared.f32 	%f105, [%r60+3968];
	fma.rn.f32 	%f202, %f104, %f105, %f103;
	xor.b32  	%r78, %r78, 1;
	bar.sync 	0;
	add.s32 	%r77, %r77, 1;
	add.s32 	%r76, %r76, %r11;
	add.s64 	%rd49, %rd49, 128;
	setp.eq.s32 	%p14, %r77, -1;
	@%p14 bra 	$L__BB4_11;
	bra.uni 	$L__BB4_6;
$L__BB4_11:
	ld.param.u32 	%r72, [_Z26tensor_mul_double_bufferedPfS_S_iiiii_param_3];
	setp.lt.s32 	%p15, %r5, %r27;
	setp.lt.s32 	%p16, %r4, %r24;
	shl.b32 	%r62, %r78, 12;
	add.s32 	%r64, %r33, %r62;
	shl.b32 	%r65, %r2, 7;
	add.s32 	%r66, %r64, %r65;
	mov.u32 	%r67, _ZZ26tensor_mul_double_bufferedPfS_S_iiiiiE2Bs;
	add.s32 	%r68, %r67, %r62;
	shl.b32 	%r69, %r3, 2;
	add.s32 	%r70, %r68, %r69;
	ld.shared.f32 	%f106, [%r66];
	ld.shared.f32 	%f107, [%r70];
	fma.rn.f32 	%f108, %f106, %f107, %f202;
	ld.shared.f32 	%f109, [%r66+4];
	ld.shared.f32 	%f110, [%r70+128];
	fma.rn.f32 	%f111, %f109, %f110, %f108;
	ld.shared.f32 	%f112, [%r66+8];
	ld.shared.f32 	%f113, [%r70+256];
	fma.rn.f32 	%f114, %f112, %f113, %f111;
	ld.shared.f32 	%f115, [%r66+12];
	ld.shared.f32 	%f116, [%r70+384];
	fma.rn.f32 	%f117, %f115, %f116, %f114;
	ld.shared.f32 	%f118, [%r66+16];
	ld.shared.f32 	%f119, [%r70+512];
	fma.rn.f32 	%f120, %f118, %f119, %f117;
	ld.shared.f32 	%f121, [%r66+20];
	ld.shared.f32 	%f122, [%r70+640];
	fma.rn.f32 	%f123, %f121, %f122, %f120;
	ld.shared.f32 	%f124, [%r66+24];
	ld.shared.f32 	%f125, [%r70+768];
	fma.rn.f32 	%f126, %f124, %f125, %f123;
	ld.shared.f32 	%f127, [%r66+28];
	ld.shared.f32 	%f128, [%r70+896];
	fma.rn.f32 	%f129, %f127, %f128, %f126;
	ld.shared.f32 	%f130, [%r66+32];
	ld.shared.f32 	%f131, [%r70+1024];
	fma.rn.f32 	%f132, %f130, %f131, %f129;
	ld.shared.f32 	%f133, [%r66+36];
	ld.shared.f32 	%f134, [%r70+1152];
	fma.rn.f32 	%f135, %f133, %f134, %f132;
	ld.shared.f32 	%f136, [%r66+40];
	ld.shared.f32 	%f137, [%r70+1280];
	fma.rn.f32 	%f138, %f136, %f137, %f135;
	ld.shared.f32 	%f139, [%r66+44];
	ld.shared.f32 	%f140, [%r70+1408];
	fma.rn.f32 	%f141, %f139, %f140, %f138;
	ld.shared.f32 	%f142, [%r66+48];
	ld.shared.f32 	%f143, [%r70+1536];
	fma.rn.f32 	%f144, %f142, %f143, %f141;
	ld.shared.f32 	%f145, [%r66+52];
	ld.shared.f32 	%f146, [%r70+1664];
	fma.rn.f32 	%f147, %f145, %f146, %f144;
	ld.shared.f32 	%f148, [%r66+56];
	ld.shared.f32 	%f149, [%r70+1792];
	fma.rn.f32 	%f150, %f148, %f149, %f147;
	ld.shared.f32 	%f151, [%r66+60];
	ld.shared.f32 	%f152, [%r70+1920];
	fma.rn.f32 	%f153, %f151, %f152, %f150;
	ld.shared.f32 	%f154, [%r66+64];
	ld.shared.f32 	%f155, [%r70+2048];
	fma.rn.f32 	%f156, %f154, %f155, %f153;
	ld.shared.f32 	%f157, [%r66+68];
	ld.shared.f32 	%f158, [%r70+2176];
	fma.rn.f32 	%f159, %f157, %f158, %f156;
	ld.shared.f32 	%f160, [%r66+72];
	ld.shared.f32 	%f161, [%r70+2304];
	fma.rn.f32 	%f162, %f160, %f161, %f159;
	ld.shared.f32 	%f163, [%r66+76];
	ld.shared.f32 	%f164, [%r70+2432];
	fma.rn.f32 	%f165, %f163, %f164, %f162;
	ld.shared.f32 	%f166, [%r66+80];
	ld.shared.f32 	%f167, [%r70+2560];
	fma.rn.f32 	%f168, %f166, %f167, %f165;
	ld.shared.f32 	%f169, [%r66+84];
	ld.shared.f32 	%f170, [%r70+2688];
	fma.rn.f32 	%f171, %f169, %f170, %f168;
	ld.shared.f32 	%f172, [%r66+88];
	ld.shared.f32 	%f173, [%r70+2816];
	fma.rn.f32 	%f174, %f172, %f173, %f171;
	ld.shared.f32 	%f175, [%r66+92];
	ld.shared.f32 	%f176, [%r70+2944];
	fma.rn.f32 	%f177, %f175, %f176, %f174;
	ld.shared.f32 	%f178, [%r66+96];
	ld.shared.f32 	%f179, [%r70+3072];
	fma.rn.f32 	%f180, %f178, %f179, %f177;
	ld.shared.f32 	%f181, [%r66+100];
	ld.shared.f32 	%f182, [%r70+3200];
	fma.rn.f32 	%f183, %f181, %f182, %f180;
	ld.shared.f32 	%f184, [%r66+104];
	ld.shared.f32 	%f185, [%r70+3328];
	fma.rn.f32 	%f186, %f184, %f185, %f183;
	ld.shared.f32 	%f187, [%r66+108];
	ld.shared.f32 	%f188, [%r70+3456];
	fma.rn.f32 	%f189, %f187, %f188, %f186;
	ld.shared.f32 	%f190, [%r66+112];
	ld.shared.f32 	%f191, [%r70+3584];
	fma.rn.f32 	%f192, %f190, %f191, %f189;
	ld.shared.f32 	%f193, [%r66+116];
	ld.shared.f32 	%f194, [%r70+3712];
	fma.rn.f32 	%f195, %f193, %f194, %f192;
	ld.shared.f32 	%f196, [%r66+120];
	ld.shared.f32 	%f197, [%r70+3840];
	fma.rn.f32 	%f198, %f196, %f197, %f195;
	ld.shared.f32 	%f199, [%r66+124];
	ld.shared.f32 	%f200, [%r70+3968];
	fma.rn.f32 	%f2, %f199, %f200, %f198;
	and.pred  	%p17, %p16, %p15;
	setp.lt.s32 	%p18, %r1, %r72;
	and.pred  	%p19, %p18, %p17;
	@%p19 bra 	$L__BB4_12;
	bra.uni 	$L__BB4_13;
$L__BB4_12:
	ld.param.u64 	%rd48, [_Z26tensor_mul_double_bufferedPfS_S_iiiii_param_2];
	mul.lo.s32 	%r71, %r27, %r4;
	cvt.u64.u32 	%rd41, %r71;
	cvt.u64.u32 	%rd42, %r5;
	add.s64 	%rd43, %rd41, %rd42;
	add.s64 	%rd44, %rd43, %rd5;
	cvta.to.global.u64 	%rd45, %rd48;
	shl.b64 	%rd46, %rd44, 2;
	add.s64 	%rd47, %rd45, %rd46;
	st.global.f32 	[%rd47], %f2;
$L__BB4_13:
	ret;

}


// ===== COMPILED SASS (sm_100) =====

	.target	sm_100

	.elftype	@"ET_EXEC"


//--------------------- .note.nv.tkinfo           --------------------------
	.section	.note.nv.tkinfo,"",@"SHT_NOTE"
	.sectionflags	@"SHF_NOTE_NV_TKINFO"
	.tkinfo
        /*0018*/ 	.word	0x00000002
        /*0030*/ 	.string	""
        /*0030*/ 	.string	"ptxas"
        /*0030*/ 	.string	"Cuda compilation tools, release 13.0, V13.0.88"
        /*0030*/ 	.string	"Build cuda_13.0.r13.0/compiler.36424714_0"
        /*0030*/ 	.string	"-arch sm_100 -m 64 "



//--------------------- .note.nv.cuinfo           --------------------------
	.section	.note.nv.cuinfo,"",@"SHT_NOTE"
	.sectionflags	@"SHF_NOTE_NV_CUINFO"
        /*0018*/ 	.short	0x0002
        /*001a*/ 	.short	0x0064
        /*001c*/ 	.short	0x0082
	.zero		2


//--------------------- .nv.info                  --------------------------
	.section	.nv.info,"",@"SHT_CUDA_INFO"
	.align	4


	//----- nvinfo : EIATTR_REGCOUNT
	.align		4
        /*0000*/ 	.byte	0x04, 0x2f
        /*0002*/ 	.short	(.L_1 - .L_0)
	.align		4
.L_0:
        /*0004*/ 	.word	index@(_Z20tensor_mul_optimizedPfS_S_iiiii)
        /*0008*/ 	.word	0x00000020


	//----- nvinfo : EIATTR_FRAME_SIZE
	.align		4
.L_1:
        /*000c*/ 	.byte	0x04, 0x11
        /*000e*/ 	.short	(.L_3 - .L_2)
	.align		4
.L_2:
        /*0010*/ 	.word	index@(_Z20tensor_mul_optimizedPfS_S_iiiii)
        /*0014*/ 	.word	0x00000000


	//----- nvinfo : EIATTR_REGCOUNT
	.align		4
.L_3:
        /*0018*/ 	.byte	0x04, 0x2f
        /*001a*/ 	.short	(.L_5 - .L_4)
	.align		4
.L_4:
        /*001c*/ 	.word	index@(_Z10tensor_mulPfS_S_iiiii)
        /*0020*/ 	.word	0x00000020


	//----- nvinfo : EIATTR_FRAME_SIZE
	.align		4
.L_5:
        /*0024*/ 	.byte	0x04, 0x11
        /*0026*/ 	.short	(.L_7 - .L_6)
	.align		4
.L_6:
        /*0028*/ 	.word	index@(_Z10tensor_mulPfS_S_iiiii)
        /*002c*/ 	.word	0x00000000


	//----- nvinfo : EIATTR_REGCOUNT
	.align		4
.L_7:
        /*0030*/ 	.byte	0x04, 0x2f
        /*0032*/ 	.short	(.L_9 - .L_8)
	.align		4
.L_8:
        /*0034*/ 	.word	index@(_Z21tensor_mul_vectorizedP6float4S0_S0_iiiii)
        /*0038*/ 	.word	0x0000001f


	//----- nvinfo : EIATTR_FRAME_SIZE
	.align		4
.L_9:
        /*003c*/ 	.byte	0x04, 0x11
        /*003e*/ 	.short	(.L_11 - .L_10)
	.align		4
.L_10:
        /*0040*/ 	.word	index@(_Z21tensor_mul_vectorizedP6float4S0_S0_iiiii)
        /*0044*/ 	.word	0x00000000


	//----- nvinfo : EIATTR_REGCOUNT
	.align		4
.L_11:
        /*0048*/ 	.byte	0x04, 0x2f
        /*004a*/ 	.short	(.L_13 - .L_12)
	.align		4
.L_12:
        /*004c*/ 	.word	index@(_Z25tensor_mul_warp_optimizedPfS_S_iiiii)
        /*0050*/ 	.word	0x00000020


	//----- nvinfo : EIATTR_FRAME_SIZE
	.align		4
.L_13:
        /*0054*/ 	.byte	0x04, 0x11
        /*0056*/ 	.short	(.L_15 - .L_14)
	.align		4
.L_14:
        /*0058*/ 	.word	index@(_Z25tensor_mul_warp_optimizedPfS_S_iiiii)
        /*005c*/ 	.word	0x00000000


	//----- nvinfo : EIATTR_REGCOUNT
	.align		4
.L_15:
        /*0060*/ 	.byte	0x04, 0x2f
        /*0062*/ 	.short	(.L_17 - .L_16)
	.align		4
.L_16:
        /*0064*/ 	.word	index@(_Z26tensor_mul_double_bufferedPfS_S_iiiii)
        /*0068*/ 	.word	0x00000020


	//----- nvinfo : EIATTR_FRAME_SIZE
	.align		4
.L_17:
        /*006c*/ 	.byte	0x04, 0x11
        /*006e*/ 	.short	(.L_19 - .L_18)
	.align		4
.L_18:
        /*0070*/ 	.word	index@(_Z26tensor_mul_double_bufferedPfS_S_iiiii)
        /*0074*/ 	.word	0x00000000


	//----- nvinfo : EIATTR_MIN_STACK_SIZE
	.align		4
.L_19:
        /*0078*/ 	.byte	0x04, 0x12
        /*007a*/ 	.short	(.L_21 - .L_20)
	.align		4
.L_20:
        /*007c*/ 	.word	index@(_Z26tensor_mul_double_bufferedPfS_S_iiiii)
        /*0080*/ 	.word	0x00000000


	//----- nvinfo : EIATTR_MIN_STACK_SIZE
	.align		4
.L_21:
        /*0084*/ 	.byte	0x04, 0x12
        /*0086*/ 	.short	(.L_23 - .L_22)
	.align		4
.L_22:
        /*0088*/ 	.word	index@(_Z25tensor_mul_warp_optimizedPfS_S_iiiii)
        /*008c*/ 	.word	0x00000000


	//----- nvinfo : EIATTR_MIN_STACK_SIZE
	.align		4
.L_23:
        /*0090*/ 	.byte	0x04, 0x12
        /*0092*/ 	.short	(.L_25 - .L_24)
	.align		4
.L_24:
        /*0094*/ 	.word	index@(_Z21tensor_mul_vectorizedP6float4S0_S0_iiiii)
        /*0098*/ 	.word	0x00000000


	//----- nvinfo : EIATTR_MIN_STACK_SIZE
	.align		4
.L_25:
        /*009c*/ 	.byte	0x04, 0x12
        /*009e*/ 	.short	(.L_27 - .L_26)
	.align		4
.L_26:
        /*00a0*/ 	.word	index@(_Z10tensor_mulPfS_S_iiiii)
        /*00a4*/ 	.word	0x00000000


	//----- nvinfo : EIATTR_MIN_STACK_SIZE
	.align		4
.L_27:
        /*00a8*/ 	.byte	0x04, 0x12
        /*00aa*/ 	.short	(.L_29 - .L_28)
	.align		4
.L_28:
        /*00ac*/ 	.word	index@(_Z20tensor_mul_optimizedPfS_S_iiiii)
        /*00b0*/ 	.word	0x00000000
.L_29:


//--------------------- .nv.compat                --------------------------
	.section	.nv.compat,"",@"SHT_CUDA_COMPAT_INFO"
	.align	4
        /*0000*/ 	.byte	0x02, 0x09, 0x00, 0x00, 0x02, 0x02, 0x01, 0x00, 0x02, 0x05, 0x05, 0x00, 0x03, 0x07, 0x01, 0x01
        /*0010*/ 	.byte	0x02, 0x03, 0x00, 0x00, 0x02, 0x06, 0x01, 0x00, 0x04, 0x0b, 0x08, 0x00, 0x09, 0x00, 0x00, 0x00
        /*0020*/ 	.byte	0x00, 0x00, 0x00, 0x00


//--------------------- .nv.info._Z26tensor_mul_double_bufferedPfS_S_iiiii --------------------------
	.section	.nv.info._Z26tensor_mul_double_bufferedPfS_S_iiiii,"",@"SHT_CUDA_INFO"
	.sectionflags	@""
	.align	4


	//----- nvinfo : EIATTR_CUDA_API_VERSION
	.align		4
        /*0000*/ 	.byte	0x04, 0x37
        /*0002*/ 	.short	(.L_31 - .L_30)
.L_30:
        /*0004*/ 	.word	0x00000082


	//----- nvinfo : EIATTR_KPARAM_INFO
	.align		4
.L_31:
        /*0008*/ 	.byte	0x04, 0x17
        /*000a*/ 	.short	(.L_33 - .L_32)
.L_32:
        /*000c*/ 	.word	0x00000000
        /*0010*/ 	.short	0x0007
        /*0012*/ 	.short	0x0028
        /*0014*/ 	.byte	0x00, 0xf0, 0x11, 0x00


	//----- nvinfo : EIATTR_KPARAM_INFO
	.align		4
.L_33:
        /*0018*/ 	.byte	0x04, 0x17
        /*001a*/ 	.short	(.L_35 - .L_34)
.L_34:
        /*001c*/ 	.word	0x00000000
        /*0020*/ 	.short	0x0006
        /*0022*/ 	.short	0x0024
        /*0024*/ 	.byte	0x00, 0xf0, 0x11, 0x00


	//----- nvinfo : EIATTR_KPARAM_INFO
	.align		4
.L_35:
        /*0028*/ 	.byte	0x04, 0x17
        /*002a*/ 	.short	(.L_37 - .L_36)
.L_36:
        /*002c*/ 	.word	0x00000000
        /*0030*/ 	.short	0x0005
        /*0032*/ 	.short	0x0020
        /*0034*/ 	.byte	0x00, 0xf0, 0x11, 0x00


	//----- nvinfo : EIATTR_KPARAM_INFO
	.align		4
.L_37:
        /*0038*/ 	.byte	0x04, 0x17
        /*003a*/ 	.short	(.L_39 - .L_38)
.L_38:
        /*003c*/ 	.word	0x00000000
        /*0040*/ 	.short	0x0004
        /*0042*/ 	.short	0x001c
        /*0044*/ 	.byte	0x00, 0xf0, 0x11, 0x00


	//----- nvinfo : EIATTR_KPARAM_INFO
	.align		4
.L_39:
        /*0048*/ 	.byte	0x04, 0x17
        /*004a*/ 	.short	(.L_41 - .L_40)
.L_40:
        /*004c*/ 	.word	0x00000000
        /*0050*/ 	.short	0x0003
        /*0052*/ 	.short	0x0018
        /*0054*/ 	.byte	0x00, 0xf0, 0x11, 0x00


	//----- nvinfo : EIATTR_KPARAM_INFO
	.align		4
.L_41:
        /*0058*/ 	.byte	0x04, 0x17
        /*005a*/ 	.short	(.L_43 - .L_42)
.L_42:
        /*005c*/ 	.word	0x00000000
        /*0060*/ 	.short	0x0002
        /*0062*/ 	.short	0x0010
        /*0064*/ 	.byte	0x00, 0xf5, 0x21, 0x00


	//----- nvinfo : EIATTR_KPARAM_INFO
	.align		4
.L_43:
        /*0068*/ 	.byte	0x04, 0x17
        /*006a*/ 	.short	(.L_45 - .L_44)
.L_44:
        /*006c*/ 	.word	0x00000000
        /*0070*/ 	.short	0x0001
        /*0072*/ 	.short	0x0008
        /*0074*/ 	.byte	0x00, 0xf5, 0x21, 0x00


	//----- nvinfo : EIATTR_KPARAM_INFO
	.align		4
.L_45:
        /*0078*/ 	.byte	0x04, 0x17
        /*007a*/ 	.short	(.L_47 - .L_46)
.L_46:
        /*007c*/ 	.word	0x00000000
        /*0080*/ 	.short	0x0000
        /*0082*/ 	.short	0x0000
        /*0084*/ 	.byte	0x00, 0xf5, 0x21, 0x00


	//----- nvinfo : EIATTR_SPARSE_MMA_MASK
	.align		4
.L_47:
        /*0088*/ 	.byte	0x03, 0x50
        /*008a*/ 	.short	0x0000


	//----- nvinfo : EIATTR_MAXREG_COUNT
	.align		4
        /*008c*/ 	.byte	0x03, 0x1b
        /*008e*/ 	.short	0x00ff


	//----- nvinfo : EIATTR_NUM_BARRIERS
	.align		4
        /*0090*/ 	.byte	0x02, 0x4c
        /*0092*/ 	.byte	0x01
	.zero		1


	//----- nvinfo : EIATTR_MERCURY_ISA_VERSION
	.align		4
        /*0094*/ 	.byte	0x03, 0x5f
        /*0096*/ 	.short	0x0101


	//----- nvinfo : EIATTR_VRC_CTA_INIT_COUNT
	.align		4
        /*0098*/ 	.byte	0x02, 0x4a
	.zero		1
	.zero		1


	//----- nvinfo : EIATTR_EXIT_INSTR_OFFSETS
	.align		4
        /*009c*/ 	.byte	0x04, 0x1c
        /*009e*/ 	.short	(.L_49 - .L_48)


	//   ....[0]....
.L_48:
        /*00a0*/ 	.word	0x00001740


	//   ....[1]....
        /*00a4*/ 	.word	0x00001820


	//----- nvinfo : EIATTR_CBANK_PARAM_SIZE
	.align		4
.L_49:
        /*00a8*/ 	.byte	0x03, 0x19
        /*00aa*/ 	.short	0x002c


	//----- nvinfo : EIATTR_PARAM_CBANK
	.align		4
        /*00ac*/ 	.byte	0x04, 0x0a
        /*00ae*/ 	.short	(.L_51 - .L_50)
	.align		4
.L_50:
        /*00b0*/ 	.word	index@(.nv.constant0._Z26tensor_mul_double_bufferedPfS_S_iiiii)
        /*00b4*/ 	.short	0x0380
        /*00b6*/ 	.short	0x002c


	//----- nvinfo : EIATTR_SW_WAR
	.align		4
.L_51:
        /*00b8*/ 	.byte	0x04, 0x36
        /*00ba*/ 	.short	(.L_53 - .L_52)
.L_52:
        /*00bc*/ 	.word	0x00000008
.L_53:


//--------------------- .nv.info._Z25tensor_mul_warp_optimizedPfS_S_iiiii --------------------------
	.section	.nv.info._Z25tensor_mul_warp_optimizedPfS_S_iiiii,"",@"SHT_CUDA_INFO"
	.sectionflags	@""
	.align	4


	//----- nvinfo : EIATTR_CUDA_API_VERSION
	.align		4
        /*0000*/ 	.byte	0x04, 0x37
        /*0002*/ 	.short	(.L_55 - .L_54)
.L_54:
        /*0004*/ 	.word	0x00000082


	//----- nvinfo : EIATTR_KPARAM_INFO
	.align		4
.L_55:
        /*0008*/ 	.byte	0x04, 0x17
        /*000a*/ 	.short	(.L_57 - .L_56)
.L_56:
        /*000c*/ 	.word	0x00000000
        /*0010*/ 	.short	0x0007
        /*0012*/ 	.short	0x0028
        /*0014*/ 	.byte	0x00, 0xf0, 0x11, 0x00


	//----- nvinfo : EIATTR_KPARAM_INFO
	.align		4
.L_57:
        /*0018*/ 	.byte	0x04, 0x17
        /*001a*/ 	.short	(.L_59 - .L_58)
.L_58:
        /*001c*/ 	.word	0x00000000
        /*0020*/ 	.short	0x0006
        /*0022*/ 	.short	0x0024
        /*0024*/ 	.byte	0x00, 0xf0, 0x11, 0x00


	//----- nvinfo : EIATTR_KPARAM_INFO
	.align		4
.L_59:
        /*0028*/ 	.byte	0x04, 0x17
        /*002a*/ 	.short	(.L_61 - .L_60)
.L_60:
        /*002c*/ 	.word	0x00000000
        /*0030*/ 	.short	0x0005
        /*0032*/ 	.short	0x0020
        /*0034*/ 	.byte	0x00, 0xf0, 0x11, 0x00


	//----- nvinfo : EIATTR_KPARAM_INFO
	.align		4
.L_61:
        /*0038*/ 	.byte	0x04, 0x17
        /*003a*/ 	.short	(.L_63 - .L_62)
.L_62:
        /*003c*/ 	.word	0x00000000
        /*0040*/ 	.short	0x0004
        /*0042*/ 	.short	0x001c
        /*0044*/ 	.byte	0x00, 0xf0, 0x11, 0x00


	//----- nvinfo : EIATTR_KPARAM_INFO
	.align		4
.L_63:
        /*0048*/ 	.byte	0x04, 0x17
        /*004a*/ 	.short	(.L_65 - .L_64)
.L_64:
        /*004c*/ 	.word	0x00000000
        /*0050*/ 	.short	0x0003
        /*0052*/ 	.short	0x0018
        /*0054*/ 	.byte	0x00, 0xf0, 0x11, 0x00


	//----- nvinfo : EIATTR_KPARAM_INFO
	.align		4
.L_65:
        /*0058*/ 	.byte	0x04, 0x17
        /*005a*/ 	.short	(.L_67 - .L_66)
.L_66:
        /*005c*/ 	.word	0x00000000
        /*0060*/ 	.short	0x0002
        /*0062*/ 	.short	0x0010
        /*0064*/ 	.byte	0x00, 0xf5, 0x21, 0x00


	//----- nvinfo : EIATTR_KPARAM_INFO
	.align		4
.L_67:
        /*0068*/ 	.byte	0x04, 0x17
        /*006a*/ 	.short	(.L_69 - .L_68)
.L_68:
        /*006c*/ 	.word	0x00000000
        /*0070*/ 	.short	0x0001
        /*0072*/ 	.short	0x0008
        /*0074*/ 	.byte	0x00, 0xf5, 0x21, 0x00


	//----- nvinfo : EIATTR_KPARAM_INFO
	.align		4
.L_69:
        /*0078*/ 	.byte	0x04, 0x17
        /*007a*/ 	.short	(.L_71 - .L_70)
.L_70:
        /*007c*/ 	.word	0x00000000
        /*0080*/ 	.short	0x0000
        /*0082*/ 	.short	0x0000
        /*0084*/ 	.byte	0x00, 0xf5, 0x21, 0x00


	//----- nvinfo : EIATTR_SPARSE_MMA_MASK
	.align		4
.L_71:
        /*0088*/ 	.byte	0x03, 0x50
        /*008a*/ 	.short	0x0000


	//----- nvinfo : EIATTR_MAXREG_COUNT
	.align		4
        /*008c*/ 	.byte	0x03, 0x1b
        /*008e*/ 	.short	0x00ff


	//----- nvinfo : EIATTR_NUM_BARRIERS
	.align		4
        /*0090*/ 	.byte	0x02, 0x4c
        /*0092*/ 	.byte	0x01
	.zero		1


	//----- nvinfo : EIATTR_MERCURY_ISA_VERSION
	.align		4
        /*0094*/ 	.byte	0x03, 0x5f
        /*0096*/ 	.short	0x0101


	//----- nvinfo : EIATTR_VRC_CTA_INIT_COUNT
	.align		4
        /*0098*/ 	.byte	0x02, 0x4a
	.zero		1
	.zero		1


	//----- nvinfo : EIATTR_EXIT_INSTR_OFFSETS
	.align		4
        /*009c*/ 	.byte	0x04, 0x1c
        /*009e*/ 	.short	(.L_73 - .L_72)


	//   ....[0]....
.L_72:
        /*00a0*/ 	.word	0x00000a40


	//   ....[1]....
        /*00a4*/ 	.word	0x00000b00


	//----- nvinfo : EIATTR_CBANK_PARAM_SIZE
	.align		4
.L_73:
        /*00a8*/ 	.byte	0x03, 0x19
        /*00aa*/ 	.short	0x002c


	//----- nvinfo : EIATTR_PARAM_CBANK
	.align		4
        /*00ac*/ 	.byte	0x04, 0x0a
        /*00ae*/ 	.short	(.L_75 - .L_74)
	.align		4
.L_74:
        /*00b0*/ 	.word	index@(.nv.constant0._Z25tensor_mul_warp_optimizedPfS_S_iiiii)
        /*00b4*/ 	.short	0x0380
        /*00b6*/ 	.short	0x002c


	//----- nvinfo : EIATTR_SW_WAR
	.align		4
.L_75:
        /*00b8*/ 	.byte	0x04, 0x36
        /*00ba*/ 	.short	(.L_77 - .L_76)
.L_76:
        /*00bc*/ 	.word	0x00000008
.L_77:


//--------------------- .nv.info._Z21tensor_mul_vectorizedP6float4S0_S0_iiiii --------------------------
	.section	.nv.info._Z21tensor_mul_vectorizedP6float4S0_S0_iiiii,"",@"SHT_CUDA_INFO"
	.sectionflags	@""
	.align	4


	//----- nvinfo : EIATTR_CUDA_API_VERSION
	.align		4
        /*0000*/ 	.byte	0x04, 0x37
        /*0002*/ 	.short	(.L_79 - .L_78)
.L_78:
        /*0004*/ 	.word	0x00000082


	//----- nvinfo : EIATTR_KPARAM_INFO
	.align		4
.L_79:
        /*0008*/ 	.byte	0x04, 0x17
        /*000a*/ 	.short	(.L_81 - .L_80)
.L_80:
        /*000c*/ 	.word	0x00000000
        /*0010*/ 	.short	0x0007
        /*0012*/ 	.short	0x0028
        /*0014*/ 	.byte	0x00, 0xf0, 0x11, 0x00


	//----- nvinfo : EIATTR_KPARAM_INFO
	.align		4
.L_81:
        /*0018*/ 	.byte	0x04, 0x17
        /*001a*/ 	.short	(.L_83 - .L_82)
.L_82:
        /*001c*/ 	.word	0x00000000
        /*0020*/ 	.short	0x0006
        /*0022*/ 	.short	0x0024
        /*0024*/ 	.byte	0x00, 0xf0, 0x11, 0x00


	//----- nvinfo : EIATTR_KPARAM_INFO
	.align		4
.L_83:
        /*0028*/ 	.byte	0x04, 0x17
        /*002a*/ 	.short	(.L_85 - .L_84)
.L_84:
        /*002c*/ 	.word	0x00000000
        /*0030*/ 	.short	0x0005
        /*0032*/ 	.short	0x0020
        /*0034*/ 	.byte	0x00, 0xf0, 0x11, 0x00


	//----- nvinfo : EIATTR_KPARAM_INFO
	.align		4
.L_85:
        /*0038*/ 	.byte	0x04, 0x17
        /*003a*/ 	.short	(.L_87 - .L_86)
.L_86:
        /*003c*/ 	.word	0x00000000
        /*0040*/ 	.short	0x0004
        /*0042*/ 	.short	0x001c
        /*0044*/ 	.byte	0x00, 0xf0, 0x11, 0x00


	//----- nvinfo : EIATTR_KPARAM_INFO
	.align		4
.L_87:
        /*0048*/ 	.byte	0x04, 0x17
        /*004a*/ 	.short	(.L_89 - .L_88)
.L_88:
        /*004c*/ 	.word	0x00000000
        /*0050*/ 	.short	0x0003
        /*0052*/ 	.short	0x0018
        /*0054*/ 	.byte	0x00, 0xf0, 0x11, 0x00


	//----- nvinfo : EIATTR_KPARAM_INFO
	.align		4
.L_89:
        /*0058*/ 	.byte	0x04, 0x17
        /*005a*/ 	.short	(.L_91 - .L_90)
.L_90:
        /*005c*/ 	.word	0x00000000
        /*0060*/ 	.short	0x0002
        /*0062*/ 	.short	0x0010
        /*0064*/ 	.byte	0x00, 0xf5, 0x21, 0x00


	//----- nvinfo : EIATTR_KPARAM_INFO
	.align		4
.L_91:
        /*0068*/ 	.byte	0x04, 0x17
        /*006a*/ 	.short	(.L_93 - .L_92)
.L_92:
        /*006c*/ 	.word	0x00000000
        /*0070*/ 	.short	0x0001
        /*0072*/ 	.short	0x0008
        /*0074*/ 	.byte	0x00, 0xf5, 0x21, 0x00


	//----- nvinfo : EIATTR_KPARAM_INFO
	.align		4
.L_93:
        /*0078*/ 	.byte	0x04, 0x17
        /*007a*/ 	.short	(.L_95 - .L_94)
.L_94:
        /*007c*/ 	.word	0x00000000
        /*0080*/ 	.short	0x0000
        /*0082*/ 	.short	0x0000
        /*0084*/ 	.byte	0x00, 0xf5, 0x21, 0x00


	//----- nvinfo : EIATTR_SPARSE_MMA_MASK
	.align		4
.L_95:
        /*0088*/ 	.byte	0x03, 0x50
        /*008a*/ 	.short	0x0000


	//----- nvinfo : EIATTR_MAXREG_COUNT
	.align		4
        /*008c*/ 	.byte	0x03, 0x1b
        /*008e*/ 	.short	0x00ff


	//----- nvinfo : EIATTR_NUM_BARRIERS
	.align		4
        /*0090*/ 	.byte	0x02, 0x4c
        /*0092*/ 	.byte	0x01
	.zero		1


	//----- nvinfo : EIATTR_MERCURY_ISA_VERSION
	.align		4
        /*0094*/ 	.byte	0x03, 0x5f
        /*0096*/ 	.short	0x0101


	//----- nvinfo : EIATTR_VRC_CTA_INIT_COUNT
	.align		4
        /*0098*/ 	.byte	0x02, 0x4a
	.zero		1
	.zero		1


	//----- nvinfo : EIATTR_EXIT_INSTR_OFFSETS
	.align		4
        /*009c*/ 	.byte	0x04, 0x1c
        /*009e*/ 	.short	(.L_97 - .L_96)


	//   ....[0]....
.L_96:
        /*00a0*/ 	.word	0x00000c10


	//   ....[1]....
        /*00a4*/ 	.word	0x00000dc0


	//----- nvinfo : EIATTR_CRS_STACK_SIZE
	.align		4
.L_97:
        /*00a8*/ 	.byte	0x04, 0x1e
        /*00aa*/ 	.short	(.L_99 - .L_98)
.L_98:
        /*00ac*/ 	.word	0x00000000


	//----- nvinfo : EIATTR_CBANK_PARAM_SIZE
	.align		4
.L_99:
        /*00b0*/ 	.byte	0x03, 0x19
        /*00b2*/ 	.short	0x002c


	//----- nvinfo : EIATTR_PARAM_CBANK
	.align		4
        /*00b4*/ 	.byte	0x04, 0x0a
        /*00b6*/ 	.short	(.L_101 - .L_100)
	.align		4
.L_100:
        /*00b8*/ 	.word	index@(.nv.constant0._Z21tensor_mul_vectorizedP6float4S0_S0_iiiii)
        /*00bc*/ 	.short	0x0380
        /*00be*/ 	.short	0x002c


	//----- nvinfo : EIATTR_SW_WAR
	.align		4
.L_101:
        /*00c0*/ 	.byte	0x04, 0x36
        /*00c2*/ 	.short	(.L_103 - .L_102)
.L_102:
        /*00c4*/ 	.word	0x00000008
.L_103:


//--------------------- .nv.info._Z10tensor_mulPfS_S_iiiii --------------------------
	.section	.nv.info._Z10tensor_mulPfS_S_iiiii,"",@"SHT_CUDA_INFO"
	.sectionflags	@""
	.align	4


	//----- nvinfo : EIATTR_CUDA_API_VERSION
	.align		4
        /*0000*/ 	.byte	0x04, 0x37
        /*0002*/ 	.short	(.L_105 - .L_104)
.L_104:
        /*0004*/ 	.word	0x00000082


	//----- nvinfo : EIATTR_KPARAM_INFO
	.align		4
.L_105:
        /*0008*/ 	.byte	0x04, 0x17
        /*000a*/ 	.short	(.L_107 - .L_106)
.L_106:
        /*000c*/ 	.word	0x00000000
        /*0010*/ 	.short	0x0007
        /*0012*/ 	.short	0x0028
        /*0014*/ 	.byte	0x00, 0xf0, 0x11, 0x00


	//----- nvinfo : EIATTR_KPARAM_INFO
	.align		4
.L_107:
        /*0018*/ 	.byte	0x04, 0x17
        /*001a*/ 	.short	(.L_109 - .L_108)
.L_108:
        /*001c*/ 	.word	0x00000000
        /*0020*/ 	.short	0x0006
        /*0022*/ 	.short	0x0024
        /*0024*/ 	.byte	0x00, 0xf0, 0x11, 0x00


	//----- nvinfo : EIATTR_KPARAM_INFO
	.align		4
.L_109:
        /*0028*/ 	.byte	0x04, 0x17
        /*002a*/ 	.short	(.L_111 - .L_110)
.L_110:
        /*002c*/ 	.word	0x00000000
        /*0030*/ 	.short	0x0005
        /*0032*/ 	.short	0x0020
        /*0034*/ 	.byte	0x00, 0xf0, 0x11, 0x00


	//----- nvinfo : EIATTR_KPARAM_INFO
	.align		4
.L_111:
        /*0038*/ 	.byte	0x04, 0x17
        /*003a*/ 	.short	(.L_113 - .L_112)
.L_112:
        /*003c*/ 	.word	0x00000000
        /*0040*/ 	.short	0x0004
        /*0042*/ 	.short	0x001c
        /*0044*/ 	.byte	0x00, 0xf0, 0x11, 0x00


	//----- nvinfo : EIATTR_KPARAM_INFO
	.align		4
.L_113:
        /*0048*/ 	.byte	0x04, 0x17
        /*004a*/ 	.short	(.L_115 - .L_114)
.L_114:
        /*004c*/ 	.word	0x00000000
        /*0050*/ 	.short	0x0003
        /*0052*/ 	.short	0x0018
        /*0054*/ 	.byte	0x00, 0xf0, 0x11, 0x00


	//----- nvinfo : EIATTR_KPARAM_INFO
	.align		4
.L_115:
        /*0058*/ 	.byte	0x04, 0x17
        /*005a*/ 	.short	(.L_117 - .L_116)
.L_116:
        /*005c*/ 	.word	0x00000000
        /*0060*/ 	.short	0x0002
        /*0062*/ 	.short	0x0010
        /*0064*/ 	.byte	0x00, 0xf5, 0x21, 0x00


	//----- nvinfo : EIATTR_KPARAM_INFO
	.align		4
.L_117:
        /*0068*/ 	.byte	0x04, 0x17
        /*006a*/ 	.short	(.L_119 - .L_118)
.L_118:
        /*006c*/ 	.word	0x00000000
        /*0070*/ 	.short	0x0001
        /*0072*/ 	.short	0x0008
        /*0074*/ 	.byte	0x00, 0xf5, 0x21, 0x00


	//----- nvinfo : EIATTR_KPARAM_INFO
	.align		4
.L_119:
        /*0078*/ 	.byte	0x04, 0x17
        /*007a*/ 	.short	(.L_121 - .L_120)
.L_120:
        /*007c*/ 	.word	0x00000000
        /*0080*/ 	.short	0x0000
        /*0082*/ 	.short	0x0000
        /*0084*/ 	.byte	0x00, 0xf5, 0x21, 0x00


	//----- nvinfo : EIATTR_SPARSE_MMA_MASK
	.align		4
.L_121:
        /*0088*/ 	.byte	0x03, 0x50
        /*008a*/ 	.short	0x0000


	//----- nvinfo : EIATTR_MAXREG_COUNT
	.align		4
        /*008c*/ 	.byte	0x03, 0x1b
        /*008e*/ 	.short	0x00ff


	//----- nvinfo : EIATTR_MERCURY_ISA_VERSION
	.align		4
        /*0090*/ 	.byte	0x03, 0x5f
        /*0092*/ 	.short	0x0101


	//----- nvinfo : EIATTR_VRC_CTA_INIT_COUNT
	.align		4
        /*0094*/ 	.byte	0x02, 0x4a
	.zero		1
	.zero		1


	//----- nvinfo : EIATTR_EXIT_INSTR_OFFSETS
	.align		4
        /*0098*/ 	.byte	0x04, 0x1c
        /*009a*/ 	.short	(.L_123 - .L_122)


	//   ....[0]....
.L_122:
        /*009c*/ 	.word	0x000000f0


	//   ....[1]....
        /*00a0*/ 	.word	0x00000e70


	//----- nvinfo : EIATTR_CBANK_PARAM_SIZE
	.align		4
.L_123:
        /*00a4*/ 	.byte	0x03, 0x19
        /*00a6*/ 	.short	0x002c


	//----- nvinfo : EIATTR_PARAM_CBANK
	.align		4
        /*00a8*/ 	.byte	0x04, 0x0a
        /*00aa*/ 	.short	(.L_125 - .L_124)
	.align		4
.L_124:
        /*00ac*/ 	.word	index@(.nv.constant0._Z10tensor_mulPfS_S_iiiii)
        /*00b0*/ 	.short	0x0380
        /*00b2*/ 	.short	0x002c


	//----- nvinfo : EIATTR_SW_WAR
	.align		4
.L_125:
        /*00b4*/ 	.byte	0x04, 0x36
        /*00b6*/ 	.short	(.L_127 - .L_126)
.L_126:
        /*00b8*/ 	.word	0x00000008
.L_127:


//--------------------- .nv.info._Z20tensor_mul_optimizedPfS_S_iiiii --------------------------
	.section	.nv.info._Z20tensor_mul_optimizedPfS_S_iiiii,"",@"SHT_CUDA_INFO"
	.sectionflags	@""
	.align	4


	//----- nvinfo : EIATTR_CUDA_API_VERSION
	.align		4
        /*0000*/ 	.byte	0x04, 0x37
        /*0002*/ 	.short	(.L_129 - .L_128)
.L_128:
        /*0004*/ 	.word	0x00000082


	//----- nvinfo : EIATTR_KPARAM_INFO
	.align		4
.L_129:
        /*0008*/ 	.byte	0x04, 0x17
        /*000a*/ 	.short	(.L_131 - .L_130)
.L_130:
        /*000c*/ 	.word	0x00000000
        /*0010*/ 	.short	0x0007
        /*0012*/ 	.short	0x0028
        /*0014*/ 	.byte	0x00, 0xf0, 0x11, 0x00


	//----- nvinfo : EIATTR_KPARAM_INFO
	.align		4
.L_131:
        /*0018*/ 	.byte	0x04, 0x17
        /*001a*/ 	.short	(.L_133 - .L_132)
.L_132:
        /*001c*/ 	.word	0x00000000
        /*0020*/ 	.short	0x0006
        /*0022*/ 	.short	0x0024
        /*0024*/ 	.byte	0x00, 0xf0, 0x11, 0x00


	//----- nvinfo : EIATTR_KPARAM_INFO
	.align		4
.L_133:
        /*0028*/ 	.byte	0x04, 0x17
        /*002a*/ 	.short	(.L_135 - .L_134)
.L_134:
        /*002c*/ 	.word	0x00000000
        /*0030*/ 	.short	0x0005
        /*0032*/ 	.short	0x0020
        /*0034*/ 	.byte	0x00, 0xf0, 0x11, 0x00


	//----- nvinfo : EIATTR_KPARAM_INFO
	.align		4
.L_135:
        /*0038*/ 	.byte	0x04, 0x17
        /*003a*/ 	.short	(.L_137 - .L_136)
.L_136:
        /*003c*/ 	.word	0x00000000
        /*0040*/ 	.short	0x0004
        /*0042*/ 	.short	0x001c
        /*0044*/ 	.byte	0x00, 0xf0, 0x11, 0x00


	//----- nvinfo : EIATTR_KPARAM_INFO
	.align		4
.L_137:
        /*0048*/ 	.byte	0x04, 0x17
        /*004a*/ 	.short	(.L_139 - .L_138)
.L_138:
        /*004c*/ 	.word	0x00000000
        /*0050*/ 	.short	0x0003
        /*0052*/ 	.short	0x0018
        /*0054*/ 	.byte	0x00, 0xf0, 0x11, 0x00


	//----- nvinfo : EIATTR_KPARAM_INFO
	.align		4
.L_139:
        /*0058*/ 	.byte	0x04, 0x17
        /*005a*/ 	.short	(.L_141 - .L_140)
.L_140:
        /*005c*/ 	.word	0x00000000
        /*0060*/ 	.short	0x0002
        /*0062*/ 	.short	0x0010
        /*0064*/ 	.byte	0x00, 0xf5, 0x21, 0x00


	//----- nvinfo : EIATTR_KPARAM_INFO
	.align		4
.L_141:
        /*0068*/ 	.byte	0x04, 0x17
        /*006a*/ 	.short	(.L_143 - .L_142)
.L_142:
        /*006c*/ 	.word	0x00000000
        /*0070*/ 	.short	0x0001
        /*0072*/ 	.short	0x0008
        /*0074*/ 	.byte	0x00, 0xf5, 0x21, 0x00


	//----- nvinfo : EIATTR_KPARAM_INFO
	.align		4
.L_143:
        /*0078*/ 	.byte	0x04, 0x17
        /*007a*/ 	.short	(.L_145 - .L_144)
.L_144:
        /*007c*/ 	.word	0x00000000
        /*0080*/ 	.short	0x0000
        /*0082*/ 	.short	0x0000
        /*0084*/ 	.byte	0x00, 0xf5, 0x21, 0x00


	//----- nvinfo : EIATTR_SPARSE_MMA_MASK
	.align		4
.L_145:
        /*0088*/ 	.byte	0x03, 0x50
        /*008a*/ 	.short	0x0000


	//----- nvinfo : EIATTR_MAXREG_COUNT
	.align		4
        /*008c*/ 	.byte	0x03, 0x1b
        /*008e*/ 	.short	0x00ff


	//----- nvinfo : EIATTR_NUM_BARRIERS
	.align		4
        /*0090*/ 	.byte	0x02, 0x4c
        /*0092*/ 	.byte	0x01
	.zero		1


	//----- nvinfo : EIATTR_MERCURY_ISA_VERSION
	.align		4
        /*0094*/ 	.byte	0x03, 0x5f
        /*0096*/ 	.short	0x0101


	//----- nvinfo : EIATTR_VRC_CTA_INIT_COUNT
	.align		4
        /*0098*/ 	.byte	0x02, 0x4a
	.zero		1
	.zero		1


	//----- nvinfo : EIATTR_EXIT_INSTR_OFFSETS
	.align		4
        /*009c*/ 	.byte	0x04, 0x1c
        /*009e*/ 	.short	(.L_147 - .L_146)


	//   ....[0]....
.L_146:
        /*00a0*/ 	.word	0x00000a30


	//   ....[1]....
        /*00a4*/ 	.word	0x00000af0


	//----- nvinfo : EIATTR_CBANK_PARAM_SIZE
	.align		4
.L_147:
        /*00a8*/ 	.byte	0x03, 0x19
        /*00aa*/ 	.short	0x002c


	//----- nvinfo : EIATTR_PARAM_CBANK
	.align		4
        /*00ac*/ 	.byte	0x04, 0x0a
        /*00ae*/ 	.short	(.L_149 - .L_148)
	.align		4
.L_148:
        /*00b0*/ 	.word	index@(.nv.constant0._Z20tensor_mul_optimizedPfS_S_iiiii)
        /*00b4*/ 	.short	0x0380
        /*00b6*/ 	.short	0x002c


	//----- nvinfo : EIATTR_SW_WAR
	.align		4
.L_149:
        /*00b8*/ 	.byte	0x04, 0x36
        /*00ba*/ 	.short	(.L_151 - .L_150)
.L_150:
        /*00bc*/ 	.word	0x00000008
.L_151:


//--------------------- .nv.callgraph             --------------------------
	.section	.nv.callgraph,"",@"SHT_CUDA_CALLGRAPH"
	.align	4
	.sectionentsize	8
	.align		4
        /*0000*/ 	.word	0x00000000
	.align		4
        /*0004*/ 	.word	0xffffffff
	.align		4
        /*0008*/ 	.word	0x00000000
	.align		4
        /*000c*/ 	.word	0xfffffffe
	.align		4
        /*0010*/ 	.word	0x00000000
	.align		4
        /*0014*/ 	.word	0xfffffffd
	.align		4
        /*0018*/ 	.word	0x00000000
	.align		4
        /*001c*/ 	.word	0xfffffffc


//--------------------- .text._Z26tensor_mul_double_bufferedPfS_S_iiiii --------------------------
	.section	.text._Z26tensor_mul_double_bufferedPfS_S_iiiii,"ax",@progbits
	.align	128
        .global         _Z26tensor_mul_double_bufferedPfS_S_iiiii
        .type           _Z26tensor_mul_double_bufferedPfS_S_iiiii,@function
        .size           _Z26tensor_mul_double_bufferedPfS_S_iiiii,(.L_x_24 - _Z26tensor_mul_double_bufferedPfS_S_iiiii)
        .other          _Z26tensor_mul_double_bufferedPfS_S_iiiii,@"STO_CUDA_ENTRY STV_DEFAULT"
_Z26tensor_mul_double_bufferedPfS_S_iiiii:
.text._Z26tensor_mul_double_bufferedPfS_S_iiiii:
[----:B------:R-:W-:Y:S01]  /*0000*/  LDC R1, c[0x0][0x37c] ;  /* 0x0000df00ff017b82 */ /* 0x000fe20000000800 */
[----:B------:R-:W0:Y:S01]  /*0010*/  S2R R14, SR_TID.Y ;  /* 0x00000000000e7919 */ /* 0x000e220000002200 */
[----:B------:R-:W1:Y:S06]  /*0020*/  LDCU UR4, c[0x0][0x3a8] ;  /* 0x00007500ff0477ac */ /* 0x000e6c0008000800 */
[----:B------:R-:W2:Y:S01]  /*0030*/  S2UR UR14, SR_CTAID.Z ;  /* 0x00000000000e79c3 */ /* 0x000ea20000002700 */
[----:B------:R-:W3:Y:S01]  /*0040*/  S2R R3, SR_CTAID.Y ;  /* 0x0000000000037919 */ /* 0x000ee20000002600 */
[----:B------:R-:W2:Y:S01]  /*0050*/  LDCU.64 UR10, c[0x0][0x3a0] ;  /* 0x00007400ff0a77ac */ /* 0x000ea20008000a00 */
[----:B------:R-:W4:Y:S01]  /*0060*/  S2R R16, SR_CTAID.X ;  /* 0x0000000000107919 */ /* 0x000f220000002500 */
[----:B------:R-:W5:Y:S01]  /*0070*/  LDCU UR9, c[0x0][0x39c] ;  /* 0x00007380ff0977ac */ /* 0x000f620008000800 */
[----:B------:R-:W4:Y:S01]  /*0080*/  S2R R15, SR_TID.X ;  /* 0x00000000000f7919 */ /* 0x000f220000002100 */
[----:B-1----:R-:W-:-:S04]  /*0090*/  MOV R2, UR4 ;  /* 0x0000000400027c02 */ /* 0x002fc80008000f00 */
[----:B------:R-:W-:Y:S01]  /*00a0*/  SHF.R.S32.HI R0, RZ, 0x1f, R2 ;  /* 0x0000001fff007819 */ /* 0x000fe20000011402 */
[----:B--2---:R-:W-:Y:S02]  /*00b0*/  UIMAD.WIDE.U32 UR12, UR14, UR11, URZ ;  /* 0x0000000b0e0c72a5 */ /* 0x004fe4000f8e00ff */
[----:B-----5:R-:W-:Y:S02]  /*00c0*/  USHF.R.S32.HI UR4, URZ, 0x1f, UR9 ;  /* 0x0000001fff047899 */ /* 0x020fe40008011409 */
[----:B------:R-:W-:Y:S01]  /*00d0*/  UIMAD.WIDE.U32 UR16, UR14, UR9, URZ ;  /* 0x000000090e1072a5 */ /* 0x000fe2000f8e00ff */
[----:B0-----:R-:W-:Y:S01]  /*00e0*/  ISETP.GE.AND P1, PT, R14, UR10, PT ;  /* 0x0000000a0e007c0c */ /* 0x001fe2000bf26270 */
[----:B------:R-:W-:Y:S01]  /*00f0*/  UIMAD UR8, UR4, UR14, URZ ;  /* 0x0000000e040872a4 */ /* 0x000fe2000f8e02ff */
[----:B------:R-:W-:Y:S01]  /*0100*/  IMAD.WIDE.U32 R6, R2, UR12, RZ ;  /* 0x0000000c02067c25 */ /* 0x000fe2000f8e00ff */
[----:B------:R-:W-:Y:S01]  /*0110*/  USHF.R.S32.HI UR4, URZ, 0x1f, UR11 ;  /* 0x0000001fff047899 */ /* 0x000fe2000801140b */
[----:B---3--:R-:W-:Y:S01]  /*0120*/  LEA R3, R3, R14, 0x5 ;  /* 0x0000000e03037211 */ /* 0x008fe200078e28ff */
[----:B------:R-:W-:-:S02]  /*0130*/  UIADD3 UR8, UPT, UPT, UR17, UR8, URZ ;  /* 0x0000000811087290 */ /* 0x000fc4000fffe0ff */
[----:B------:R-:W-:Y:S01]  /*0140*/  UIMAD UR5, UR4, UR14, URZ ;  /* 0x0000000e040572a4 */ /* 0x000fe2000f8e02ff */
[----:B------:R-:W-:Y:S01]  /*0150*/  ISETP.GE.AND P0, PT, R3, R2, PT ;  /* 0x000000020300720c */ /* 0x000fe20003f06270 */
[----:B------:R-:W-:Y:S02]  /*0160*/  USHF.R.S32.HI UR4, URZ, 0x1f, UR10 ;  /* 0x0000001fff047899 */ /* 0x000fe4000801140a */
[----:B------:R-:W-:Y:S01]  /*0170*/  UIADD3 UR5, UPT, UPT, UR13, UR5, URZ ;  /* 0x000000050d057290 */ /* 0x000fe2000fffe0ff */
[----:B----4-:R-:W-:Y:S01]  /*0180*/  LEA R16, R16, R15, 0x5 ;  /* 0x0000000f10107211 */ /* 0x010fe200078e28ff */
[----:B------:R-:W-:Y:S01]  /*0190*/  UIMAD UR6, UR8, UR10, URZ ;  /* 0x0000000a080672a4 */ /* 0x000fe2000f8e02ff */
[----:B------:R-:W-:Y:S01]  /*01a0*/  ISETP.GE.OR P2, PT, R15, UR11, P0 ;  /* 0x0000000b0f007c0c */ /* 0x000fe20008746670 */
[----:B------:R-:W-:Y:S01]  /*01b0*/  UIMAD.WIDE.U32 UR18, UR16, UR10, URZ ;  /* 0x0000000a101272a5 */ /* 0x000fe2000f8e00ff */
[----:B------:R-:W-:Y:S01]  /*01c0*/  ISETP.GE.OR P1, PT, R16, UR9, P1 ;  /* 0x0000000910007c0c */ /* 0x000fe20008f26670 */
[----:B------:R-:W-:Y:S01]  /*01d0*/  IMAD R13, R2, UR5, RZ ;  /* 0x00000005020d7c24 */ /* 0x000fe2000f8e02ff */
[----:B------:R-:W-:-:S03]  /*01e0*/  UIMAD UR4, UR4, UR16, UR6 ;  /* 0x00000010040472a4 */ /* 0x000fc6000f8e0206 */
[----:B------:R-:W-:Y:S01]  /*01f0*/  IMAD R17, R0, UR12, R13 ;  /* 0x0000000c00117c24 */ /* 0x000fe2000f8e020d */
[----:B------:R-:W0:Y:S01]  /*0200*/  LDCU.64 UR12, c[0x0][0x358] ;  /* 0x00006b00ff0c77ac */ /* 0x000e220008000a00 */
[----:B------:R-:W-:-:S04]  /*0210*/  UIADD3 UR7, UPT, UPT, UR19, UR4, URZ ;  /* 0x0000000413077290 */ /* 0x000fc8000fffe0ff */
[----:B------:R-:W1:Y:S01]  /*0220*/  @!P2 LDC.64 R4, c[0x0][0x388] ;  /* 0x0000e200ff04ab82 */ /* 0x000e620000000a00 */
[----:B------:R-:W-:Y:S01]  /*0230*/  @!P2 IMAD R10, R15, R2, RZ ;  /* 0x000000020f0aa224 */ /* 0x000fe200078e02ff */
[----:B------:R-:W-:Y:S01]  /*0240*/  IADD3 R12, PT, PT, R7, R17, RZ ;  /* 0x00000011070c7210 */ /* 0x000fe20007ffe0ff */
[----:B------:R-:W-:-:S03]  /*0250*/  @!P1 IMAD R11, R16, UR10, RZ ;  /* 0x0000000a100b9c24 */ /* 0x000fc6000f8e02ff */
[----:B------:R-:W-:Y:S02]  /*0260*/  @!P2 IADD3 R13, P4, P3, R6, R10, R3 ;  /* 0x0000000a060da210 */ /* 0x000fe40007b9e003 */
[----:B------:R-:W2:Y:S01]  /*0270*/  @!P1 LDC.64 R8, c[0x0][0x380] ;  /* 0x0000e000ff089b82 */ /* 0x000ea20000000a00 */
[----:B------:R-:W-:-:S04]  /*0280*/  @!P1 IADD3 R11, P5, P6, R11, UR18, R14 ;  /* 0x000000120b0b9c10 */ /* 0x000fc8000febe00e */
[----:B------:R-:W-:Y:S02]  /*0290*/  @!P1 IADD3.X R18, PT, PT, RZ, UR7, RZ, P5, P6 ;  /* 0x00000007ff129c10 */ /* 0x000fe4000afec4ff */
[----:B-1----:R-:W-:Y:S02]  /*02a0*/  @!P2 LEA R4, P6, R13, R4, 0x2 ;  /* 0x000000040d04a211 */ /* 0x002fe400078c10ff */
[C---:B--2---:R-:W-:Y:S02]  /*02b0*/  @!P1 LEA R10, P5, R11.reuse, R8, 0x2 ;  /* 0x000000080b0a9211 */ /* 0x044fe400078a10ff */
[----:B------:R-:W-:Y:S02]  /*02c0*/  @!P2 IADD3.X R8, PT, PT, R12, RZ, RZ, P4, P3 ;  /* 0x000000ff0c08a210 */ /* 0x000fe400027e64ff */
[----:B------:R-:W-:Y:S02]  /*02d0*/  @!P1 LEA.HI.X R11, R11, R9, R18, 0x2, P5 ;  /* 0x000000090b0b9211 */ /* 0x000fe400028f1412 */
[----:B------:R-:W-:-:S04]  /*02e0*/  @!P2 LEA.HI.X R5, R13, R5, R8, 0x2, P6 ;  /* 0x000000050d05a211 */ /* 0x000fc800030f1408 */
[----:B0-----:R-:W2:Y:S04]  /*02f0*/  @!P1 LDG.E R11, desc[UR12][R10.64] ;  /* 0x0000000c0a0b9981 */ /* 0x001ea8000c1e1900 */
[----:B------:R-:W3:Y:S01]  /*0300*/  @!P2 LDG.E R5, desc[UR12][R4.64] ;  /* 0x0000000c0405a981 */ /* 0x000ee2000c1e1900 */
[----:B------:R-:W0:Y:S01]  /*0310*/  S2UR UR6, SR_CgaCtaId ;  /* 0x00000000000679c3 */ /* 0x000e220000008800 */
[----:B------:R-:W-:Y:S01]  /*0320*/  UMOV UR4, 0x400 ;  /* 0x0000040000047882 */ /* 0x000fe20000000000 */
[----:B------:R-:W-:Y:S01]  /*0330*/  UISETP.GE.AND UP0, UPT, UR10, 0x21, UPT ;  /* 0x000000210a00788c */ /* 0x000fe2000bf06270 */
[----:B------:R-:W-:Y:S01]  /*0340*/  IMAD.WIDE.U32 R20, R2, UR16, RZ ;  /* 0x0000001002147c25 */ /* 0x000fe2000f8e00ff */
[----:B------:R-:W-:-:S03]  /*0350*/  UIADD3 UR5, UPT, UPT, UR4, 0x2000, URZ ;  /* 0x0000200004057890 */ /* 0x000fc6000fffe0ff */
[----:B------:R-:W-:Y:S01]  /*0360*/  HFMA2 R22, -RZ, RZ, 0, 0 ;  /* 0x00000000ff167431 */ /* 0x000fe200000001ff */
[----:B------:R-:W-:Y:S01]  /*0370*/  MOV R26, RZ ;  /* 0x000000ff001a7202 */ /* 0x000fe20000000f00 */
[----:B0-----:R-:W-:Y:S02]  /*0380*/  ULEA UR4, UR6, UR4, 0x18 ;  /* 0x0000000406047291 */ /* 0x001fe4000f8ec0ff */
[----:B------:R-:W-:-:S04]  /*0390*/  ULEA UR5, UR6, UR5, 0x18 ;  /* 0x0000000506057291 */ /* 0x000fc8000f8ec0ff */
[C---:B------:R-:W-:Y:S02]  /*03a0*/  LEA R25, R15.reuse, UR4, 0x7 ;  /* 0x000000040f197c11 */ /* 0x040fe4000f8e38ff */
[----:B------:R-:W-:Y:S02]  /*03b0*/  LEA R9, R15, UR5, 0x7 ;  /* 0x000000050f097c11 */ /* 0x000fe4000f8e38ff */
[C---:B------:R-:W-:Y:S02]  /*03c0*/  LEA R8, R14.reuse, R25, 0x2 ;  /* 0x000000190e087211 */ /* 0x040fe400078e10ff */
[----:B------:R-:W-:Y:S01]  /*03d0*/  LEA R18, R14, R9, 0x2 ;  /* 0x000000090e127211 */ /* 0x000fe200078e10ff */
[----:B------:R-:W-:-:S04]  /*03e0*/  IMAD R9, R2, UR8, RZ ;  /* 0x0000000802097c24 */ /* 0x000fc8000f8e02ff */
[----:B------:R-:W-:-:S05]  /*03f0*/  IMAD R9, R0, UR16, R9 ;  /* 0x0000001000097c24 */ /* 0x000fca000f8e0209 */
[----:B------:R-:W-:Y:S01]  /*0400*/  IADD3 R0, PT, PT, R21, R9, RZ ;  /* 0x0000000915007210 */ /* 0x000fe20007ffe0ff */
[----:B--2---:R0:W-:Y:S04]  /*0410*/  @!P1 STS [R8], R11 ;  /* 0x0000000b08009388 */ /* 0x0041e80000000800 */
[----:B---3--:R0:W-:Y:S01]  /*0420*/  @!P2 STS [R18], R5 ;  /* 0x000000051200a388 */ /* 0x0081e20000000800 */
[----:B------:R-:W-:Y:S06]  /*0430*/  BAR.SYNC.DEFER_BLOCKING 0x0 ;  /* 0x0000000000007b1d */ /* 0x000fec0000010000 */
[----:B------:R-:W-:Y:S05]  /*0440*/  BRA.U !UP0, `(.L_x_0) ;  /* 0x0000000d08847547 */ /* 0x000fea000b800000 */
[----:B------:R-:W-:Y:S01]  /*0450*/  IADD3 R23, PT, PT, R15, 0x20, RZ ;  /* 0x000000200f177810 */ /* 0x000fe20007ffe0ff */
[----:B------:R-:W1:Y:S01]  /*0460*/  LDCU.64 UR16, c[0x0][0x380] ;  /* 0x00007000ff1077ac */ /* 0x000e620008000a00 */
[----:B------:R-:W-:Y:S02]  /*0470*/  IADD3 R19, PT, PT, R14, 0x20, RZ ;  /* 0x000000200e137810 */ /* 0x000fe40007ffe0ff */
[C---:B------:R-:W-:Y:S01]  /*0480*/  ISETP.GE.OR P0, PT, R23.reuse, UR11, P0 ;  /* 0x0000000b17007c0c */ /* 0x040fe20008706670 */
[----:B------:R-:W-:Y:S01]  /*0490*/  IMAD R24, R23, R2, RZ ;  /* 0x0000000217187224 */ /* 0x000fe200078e02ff */
[----:B------:R-:W-:Y:S01]  /*04a0*/  IADD3 R13, P2, PT, R3, R6, RZ ;  /* 0x00000006030d7210 */ /* 0x000fe20007f5e0ff */
[----:B------:R-:W-:Y:S01]  /*04b0*/  IMAD R6, R16, UR10, R14 ;  /* 0x0000000a10067c24 */ /* 0x000fe2000f8e020e */
[----:B------:R-:W-:Y:S02]  /*04c0*/  ISETP.GE.AND P1, PT, R19, UR10, PT ;  /* 0x0000000a13007c0c */ /* 0x000fe4000bf26270 */
[----:B------:R-:W-:-:S02]  /*04d0*/  IADD3.X R12, PT, PT, RZ, R12, RZ, P2, !PT ;  /* 0x0000000cff0c7210 */ /* 0x000fc400017fe4ff */
[----:B------:R-:W-:Y:S02]  /*04e0*/  IADD3 R9, P2, PT, R6, UR18, RZ ;  /* 0x0000001206097c10 */ /* 0x000fe4000ff5e0ff */
[----:B------:R-:W-:Y:S02]  /*04f0*/  ISETP.GE.OR P1, PT, R16, UR9, P1 ;  /* 0x0000000910007c0c */ /* 0x000fe40008f26670 */
[----:B------:R-:W-:Y:S01]  /*0500*/  IADD3.X R10, PT, PT, RZ, UR7, RZ, P2, !PT ;  /* 0x00000007ff0a7c10 */ /* 0x000fe200097fe4ff */
[----:B0-----:R-:W0:Y:S01]  /*0510*/  @!P0 LDC.64 R4, c[0x0][0x388] ;  /* 0x0000e200ff048b82 */ /* 0x001e220000000a00 */
[C---:B------:R-:W-:Y:S02]  /*0520*/  @!P0 IADD3 R6, P3, PT, R24.reuse, R13, RZ ;  /* 0x0000000d18068210 */ /* 0x040fe40007f7e0ff */
[----:B-1----:R-:W-:Y:S02]  /*0530*/  LEA R26, P2, R9, UR16, 0x2 ;  /* 0x00000010091a7c11 */ /* 0x002fe4000f8410ff */
[----:B------:R-:W-:-:S02]  /*0540*/  @!P0 LEA.HI.X.SX32 R7, R24, R12, 0x1, P3 ;  /* 0x0000000c18078211 */ /* 0x000fc400018f0eff */
[----:B------:R-:W-:-:S05]  /*0550*/  LEA.HI.X R27, R9, UR17, R10, 0x2, P2 ;  /* 0x00000011091b7c11 */ /* 0x000fca00090f140a */
[----:B------:R-:W2:Y:S01]  /*0560*/  @!P1 LDG.E R9, desc[UR12][R26.64+0x80] ;  /* 0x0000800c1a099981 */ /* 0x000ea2000c1e1900 */
[----:B0-----:R-:W-:-:S04]  /*0570*/  @!P0 LEA R4, P3, R6, R4, 0x2 ;  /* 0x0000000406048211 */ /* 0x001fc800078610ff */
[----:B------:R-:W-:-:S05]  /*0580*/  @!P0 LEA.HI.X R5, R6, R5, R7, 0x2, P3 ;  /* 0x0000000506058211 */ /* 0x000fca00018f1407 */
[----:B------:R-:W3:Y:S01]  /*0590*/  @!P0 LDG.E R29, desc[UR12][R4.64] ;  /* 0x0000000c041d8981 */ /* 0x000ee2000c1e1900 */
[----:B------:R-:W0:Y:S01]  /*05a0*/  S2UR UR6, SR_CgaCtaId ;  /* 0x00000000000679c3 */ /* 0x000e220000008800 */
[----:B------:R-:W-:Y:S02]  /*05b0*/  UMOV UR5, 0x400 ;  /* 0x0000040000057882 */ /* 0x000fe40000000000 */
[----:B------:R-:W-:-:S04]  /*05c0*/  UIADD3 UR5, UPT, UPT, UR5, 0x2000, URZ ;  /* 0x0000200005057890 */ /* 0x000fc8000fffe0ff */
[----:B0-----:R-:W-:-:S06]  /*05d0*/  ULEA UR5, UR6, UR5, 0x18 ;  /* 0x0000000506057291 */ /* 0x001fcc000f8ec0ff */
[----:B------:R-:W-:Y:S01]  /*05e0*/  LEA R17, R14, UR5, 0x2 ;  /* 0x000000050e117c11 */ /* 0x000fe2000f8e10ff */
[----:B--2---:R-:W-:Y:S04]  /*05f0*/  @!P1 STS [R8+0x1000], R9 ;  /* 0x0010000908009388 */ /* 0x004fe80000000800 */
[----:B---3--:R-:W-:Y:S04]  /*0600*/  @!P0 STS [R18+0x1000], R29 ;  /* 0x0010001d12008388 */ /* 0x008fe80000000800 */
[----:B------:R-:W-:Y:S04]  /*0610*/  LDS R11, [R17] ;  /* 0x00000000110b7984 */ /* 0x000fe80000000800 */
[----:B------:R-:W0:Y:S04]  /*0620*/  LDS.128 R4, [R25] ;  /* 0x0000000019047984 */ /* 0x000e280000000c00 */
[----:B------:R-:W1:Y:S04]  /*0630*/  LDS R10, [R17+0x80] ;  /* 0x00008000110a7984 */ /* 0x000e680000000800 */
[----:B------:R-:W2:Y:S04]  /*0640*/  LDS R28, [R17+0x100] ;  /* 0x00010000111c7984 */ /* 0x000ea80000000800 */
[----:B------:R-:W3:Y:S01]  /*0650*/  LDS R22, [R17+0x180] ;  /* 0x0001800011167984 */ /* 0x000ee20000000800 */
[----:B0-----:R-:W-:-:S04]  /*0660*/  FFMA R4, R4, R11, RZ ;  /* 0x0000000b04047223 */ /* 0x001fc800000000ff */
[----:B-1----:R-:W-:Y:S02]  /*0670*/  FFMA R11, R10, R5, R4 ;  /* 0x000000050a0b7223 */ /* 0x002fe40000000004 */
[----:B------:R-:W-:Y:S02]  /*0680*/  LDS R5, [R17+0x200] ;  /* 0x0002000011057984 */ /* 0x000fe40000000800 */
[----:B--2---:R-:W-:Y:S02]  /*0690*/  FFMA R6, R28, R6, R11 ;  /* 0x000000061c067223 */ /* 0x004fe4000000000b */
[----:B------:R-:W0:Y:S02]  /*06a0*/  LDS.128 R8, [R25+0x10] ;  /* 0x0000100019087984 */ /* 0x000e240000000c00 */
[----:B---3--:R-:W-:Y:S02]  /*06b0*/  FFMA R29, R22, R7, R6 ;  /* 0x00000007161d7223 */ /* 0x008fe40000000006 */
[----:B------:R-:W1:Y:S04]  /*06c0*/  LDS R6, [R17+0x280] ;  /* 0x0002800011067984 */ /* 0x000e680000000800 */
[----:B------:R-:W2:Y:S01]  /*06d0*/  LDS R7, [R17+0x300] ;  /* 0x0003000011077984 */ /* 0x000ea20000000800 */
[----:B0-----:R-:W-:-:S03]  /*06e0*/  FFMA R4, R8, R5, R29 ;  /* 0x0000000508047223 */ /* 0x001fc6000000001d */
[----:B------:R-:W0:Y:S01]  /*06f0*/  LDS R8, [R17+0x380] ;  /* 0x0003800011087984 */ /* 0x000e220000000800 */
[----:B-1----:R-:W-:-:S03]  /*0700*/  FFMA R4, R6, R9, R4 ;  /* 0x0000000906047223 */ /* 0x002fc60000000004 */
[----:B------:R-:W-:Y:S01]  /*0710*/  LDS R9, [R17+0x400] ;  /* 0x0004000011097984 */ /* 0x000fe20000000800 */
[----:B--2---:R-:W-:-:S03]  /*0720*/  FFMA R29, R7, R10, R4 ;  /* 0x0000000a071d7223 */ /* 0x004fc60000000004 */
[----:B------:R-:W1:Y:S04]  /*0730*/  LDS.128 R4, [R25+0x20] ;  /* 0x0000200019047984 */ /* 0x000e680000000c00 */
[----:B------:R-:W2:Y:S01]  /*0740*/  LDS R10, [R17+0x480] ;  /* 0x00048000110a7984 */ /* 0x000ea20000000800 */
[----:B0-----:R-:W-:-:S03]  /*0750*/  FFMA R29, R8, R11, R29 ;  /* 0x0000000b081d7223 */ /* 0x001fc6000000001d */
[----:B------:R-:W0:Y:S01]  /*0760*/  LDS R11, [R17+0x500] ;  /* 0x00050000110b7984 */ /* 0x000e220000000800 */
[----:B-1----:R-:W-:-:S03]  /*0770*/  FFMA R8, R4, R9, R29 ;  /* 0x0000000904087223 */ /* 0x002fc6000000001d */
[----:B------:R-:W1:Y:S01]  /*0780*/  LDS R4, [R17+0x580] ;  /* 0x0005800011047984 */ /* 0x000e620000000800 */
[----:B--2---:R-:W-:-:S03]  /*0790*/  FFMA R8, R10, R5, R8 ;  /* 0x000000050a087223 */ /* 0x004fc60000000008 */
[----:B------:R-:W-:Y:S01]  /*07a0*/  LDS R5, [R17+0x600] ;  /* 0x0006000011057984 */ /* 0x000fe20000000800 */
[----:B0-----:R-:W-:-:S03]  /*07b0*/  FFMA R29, R11, R6, R8 ;  /* 0x000000060b1d7223 */ /* 0x001fc60000000008 */
[----:B------:R-:W0:Y:S04]  /*07c0*/  LDS.128 R8, [R25+0x30] ;  /* 0x0000300019087984 */ /* 0x000e280000000c00 */
[----:B------:R-:W2:Y:S01]  /*07d0*/  LDS R6, [R17+0x680] ;  /* 0x0006800011067984 */ /* 0x000ea20000000800 */
[----:B-1----:R-:W-:-:S03]  /*07e0*/  FFMA R29, R4, R7, R29 ;  /* 0x00000007041d7223 */ /* 0x002fc6000000001d */
[----:B------:R-:W1:Y:S01]  /*07f0*/  LDS R7, [R17+0x700] ;  /* 0x0007000011077984 */ /* 0x000e620000000800 */
[----:B0-----:R-:W-:-:S03]  /*0800*/  FFMA R4, R8, R5, R29 ;  /* 0x0000000508047223 */ /* 0x001fc6000000001d */
[----:B------:R-:W0:Y:S01]  /*0810*/  LDS R8, [R17+0x780] ;  /* 0x0007800011087984 */ /* 0x000e220000000800 */
[----:B--2---:R-:W-:-:S03]  /*0820*/  FFMA R4, R6, R9, R4 ;  /* 0x0000000906047223 */ /* 0x004fc60000000004 */
[----:B------:R-:W-:Y:S01]  /*0830*/  LDS R9, [R17+0x800] ;  /* 0x0008000011097984 */ /* 0x000fe20000000800 */
[----:B-1----:R-:W-:-:S03]  /*0840*/  FFMA R29, R7, R10, R4 ;  /* 0x0000000a071d7223 */ /* 0x002fc60000000004 */
        /* <DEDUP_REMOVED lines=28> */
[----:B------:R-:W-:Y:S01]  /*0a10*/  LDS R6, [R17+0xf00] ;  /* 0x000f000011067984 */ /* 0x000fe20000000800 */
[----:B-1----:R-:W-:-:S03]  /*0a20*/  FFMA R7, R4, R7, R29 ;  /* 0x0000000704077223 */ /* 0x002fc6000000001d */
[----:B------:R-:W1:Y:S04]  /*0a30*/  LDS R29, [R17+0xe80] ;  /* 0x000e8000111d7984 */ /* 0x000e680000000800 */
[----:B------:R-:W2:Y:S01]  /*0a40*/  LDS R4, [R17+0xf80] ;  /* 0x000f800011047984 */ /* 0x000ea20000000800 */
[----:B------:R-:W-:-:S04]  /*0a50*/  UIADD3 UR5, UPT, UPT, UR10, 0x1f, URZ ;  /* 0x0000001f0a057890 */ /* 0x000fc8000fffe0ff */
[----:B------:R-:W-:-:S04]  /*0a60*/  USHF.R.U32.HI UR5, URZ, 0x5, UR5 ;  /* 0x00000005ff057899 */ /* 0x000fc80008011605 */
[----:B------:R-:W-:-:S04]  /*0a70*/  UIADD3 UR5, UPT, UPT, -UR5, 0x1, URZ ;  /* 0x0000000105057890 */ /* 0x000fc8000fffe1ff */
[----:B------:R-:W-:Y:S01]  /*0a80*/  UISETP.NE.AND UP0, UPT, UR5, -0x1, UPT ;  /* 0xffffffff0500788c */ /* 0x000fe2000bf05270 */
[----:B------:R-:W-:Y:S01]  /*0a90*/  MOV R22, 0x1 ;  /* 0x0000000100167802 */ /* 0x000fe20000000f00 */
[----:B0-----:R-:W-:Y:S01]  /*0aa0*/  FFMA R8, R8, R5, R7 ;  /* 0x0000000508087223 */ /* 0x001fe20000000007 */
[----:B------:R-:W-:Y:S01]  /*0ab0*/  BAR.SYNC.DEFER_BLOCKING 0x0 ;  /* 0x0000000000007b1d */ /* 0x000fe20000010000 */
[----:B------:R-:W-:Y:S02]  /*0ac0*/  IADD3 R5, P0, PT, R26, 0x100, RZ ;  /* 0x000001001a057810 */ /* 0x000fe40007f1e0ff */
[----:B-1----:R-:W-:-:S04]  /*0ad0*/  FFMA R9, R29, R9, R8 ;  /* 0x000000091d097223 */ /* 0x002fc80000000008 */
[----:B------:R-:W-:Y:S01]  /*0ae0*/  FFMA R9, R6, R10, R9 ;  /* 0x0000000a06097223 */ /* 0x000fe20000000009 */
[----:B------:R-:W-:Y:S02]  /*0af0*/  LEA R10, R2, R24, 0x5 ;  /* 0x00000018020a7211 */ /* 0x000fe400078e28ff */
[----:B------:R-:W-:Y:S01]  /*0b00*/  IADD3.X R8, PT, PT, RZ, R27, RZ, P0, !PT ;  /* 0x0000001bff087210 */ /* 0x000fe200007fe4ff */
[----:B--2---:R-:W-:Y:S01]  /*0b10*/  FFMA R26, R4, R11, R9 ;  /* 0x0000000b041a7223 */ /* 0x004fe20000000009 */
[----:B------:R-:W-:Y:S06]  /*0b20*/  BRA.U !UP0, `(.L_x_0) ;  /* 0x0000000508cc7547 */ /* 0x000fec000b800000 */
[----:B------:R-:W-:Y:S01]  /*0b30*/  MOV R11, R23 ;  /* 0x00000017000b7202 */ /* 0x000fe20000000f00 */
[----:B------:R-:W0:Y:S01]  /*0b40*/  LDCU UR9, c[0x0][0x39c] ;  /* 0x00007380ff0977ac */ /* 0x000e220008000800 */
[----:B------:R-:W-:Y:S01]  /*0b50*/  MOV R9, R5 ;  /* 0x0000000500097202 */ /* 0x000fe20000000f00 */
[----:B------:R-:W1:Y:S01]  /*0b60*/  LDCU UR6, c[0x0][0x3a0] ;  /* 0x00007400ff0677ac */ /* 0x000e620008000800 */
[----:B------:R-:W2:Y:S05]  /*0b70*/  LDCU UR7, c[0x0][0x3a4] ;  /* 0x00007480ff0777ac */ /* 0x000eaa0008000800 */
.L_x_1:
[----:B------:R-:W3:Y:S01]  /*0b80*/  LDC R2, c[0x0][0x3a8] ;  /* 0x0000ea00ff027b82 */ /* 0x000ee20000000800 */
[----:B------:R-:W-:Y:S02]  /*0b90*/  IADD3 R11, PT, PT, R11, 0x20, RZ ;  /* 0x000000200b0b7810 */ /* 0x000fe40007ffe0ff */
[----:B------:R-:W-:-:S04]  /*0ba0*/  IADD3 R19, PT, PT, R19, 0x20, RZ ;  /* 0x0000002013137810 */ /* 0x000fc80007ffe0ff */
[----:B-1----:R-:W-:-:S04]  /*0bb0*/  ISETP.GE.AND P1, PT, R19, UR6, PT ;  /* 0x0000000613007c0c */ /* 0x002fc8000bf26270 */
[----:B0-----:R-:W-:Y:S02]  /*0bc0*/  ISETP.GE.OR P1, PT, R16, UR9, P1 ;  /* 0x0000000910007c0c */ /* 0x001fe40008f26670 */
[----:B---3--:R-:W-:-:S11]  /*0bd0*/  ISETP.GE.AND P0, PT, R3, R2, PT ;  /* 0x000000020300720c */ /* 0x008fd60003f06270 */
[----:B------:R-:W-:Y:S02]  /*0be0*/  @!P1 MOV R6, R9 ;  /* 0x0000000900069202 */ /* 0x000fe40000000f00 */
[----:B--2---:R-:W-:Y:S02]  /*0bf0*/  ISETP.GE.OR P0, PT, R11, UR7, P0 ;  /* 0x000000070b007c0c */ /* 0x004fe40008706670 */
[----:B------:R-:W-:-:S05]  /*0c00*/  @!P1 MOV R7, R8 ;  /* 0x0000000800079202 */ /* 0x000fca0000000f00 */
[----:B------:R0:W2:Y:S06]  /*0c10*/  @!P1 LDG.E R24, desc[UR12][R6.64] ;  /* 0x0000000c06189981 */ /* 0x0000ac000c1e1900 */
[----:B------:R-:W1:Y:S01]  /*0c20*/  @!P0 LDC.64 R4, c[0x0][0x388] ;  /* 0x0000e200ff048b82 */ /* 0x000e620000000a00 */
[----:B------:R-:W-:-:S04]  /*0c30*/  @!P0 IADD3 R23, P2, PT, R10, R13, RZ ;  /* 0x0000000d0a178210 */ /* 0x000fc80007f5e0ff */
[----:B------:R-:W-:Y:S02]  /*0c40*/  @!P0 LEA.HI.X.SX32 R28, R10, R12, 0x1, P2 ;  /* 0x0000000c0a1c8211 */ /* 0x000fe400010f0eff */
[----:B-1----:R-:W-:-:S04]  /*0c50*/  @!P0 LEA R4, P2, R23, R4, 0x2 ;  /* 0x0000000417048211 */ /* 0x002fc800078410ff */
[----:B------:R-:W-:-:S05]  /*0c60*/  @!P0 LEA.HI.X R5, R23, R5, R28, 0x2, P2 ;  /* 0x0000000517058211 */ /* 0x000fca00010f141c */
[----:B------:R-:W3:Y:S01]  /*0c70*/  @!P0 LDG.E R27, desc[UR12][R4.64] ;  /* 0x0000000c041b8981 */ /* 0x000ee2000c1e1900 */
[----:B------:R-:W-:Y:S02]  /*0c80*/  LEA R25, R15, UR4, 0x7 ;  /* 0x000000040f197c11 */ /* 0x000fe4000f8e38ff */
[----:B------:R-:W-:Y:S02]  /*0c90*/  @!P1 SHF.L.U32 R23, R22, 0xc, RZ ;  /* 0x0000000c16179819 */ /* 0x000fe400000006ff */
[----:B------:R-:W-:Y:S02]  /*0ca0*/  LEA R28, R14, R25, 0x2 ;  /* 0x000000190e1c7211 */ /* 0x000fe400078e10ff */
[----:B------:R-:W-:Y:S02]  /*0cb0*/  @!P1 LOP3.LUT R23, R23, 0x1000, RZ, 0x3c, !PT ;  /* 0x0000100017179812 */ /* 0x000fe400078e3cff */
[----:B------:R-:W-:Y:S02]  /*0cc0*/  @!P0 SHF.L.U32 R25, R22, 0xc, RZ ;  /* 0x0000000c16198819 */ /* 0x000fe400000006ff */
[----:B------:R-:W-:-:S02]  /*0cd0*/  @!P1 IADD3 R23, PT, PT, R28, R23, RZ ;  /* 0x000000171c179210 */ /* 0x000fc40007ffe0ff */
[----:B------:R-:W-:Y:S02]  /*0ce0*/  @!P0 LOP3.LUT R29, R25, 0x1000, RZ, 0x3c, !PT ;  /* 0x00001000191d8812 */ /* 0x000fe400078e3cff */
[----:B------:R-:W-:Y:S02]  /*0cf0*/  LEA R25, R15, UR4, 0x7 ;  /* 0x000000040f197c11 */ /* 0x000fe4000f8e38ff */
[----:B0-----:R-:W-:Y:S02]  /*0d00*/  @!P0 IADD3 R7, PT, PT, R18, R29, RZ ;  /* 0x0000001d12078210 */ /* 0x001fe40007ffe0ff */
[C---:B------:R-:W-:Y:S01]  /*0d10*/  LEA R28, R22.reuse, R25, 0xc ;  /* 0x00000019161c7211 */ /* 0x040fe200078e60ff */
[----:B--2---:R0:W-:Y:S02]  /*0d20*/  @!P1 STS [R23], R24 ;  /* 0x0000001817009388 */ /* 0x0041e40000000800 */
[C---:B0-----:R-:W-:Y:S02]  /*0d30*/  LEA R23, R22.reuse, R17, 0xc ;  /* 0x0000001116177211 */ /* 0x041fe400078e60ff */
[----:B---3--:R-:W-:Y:S04]  /*0d40*/  @!P0 STS [R7], R27 ;  /* 0x0000001b07008388 */ /* 0x008fe80000000800 */
[----:B------:R-:W-:Y:S04]  /*0d50*/  LDS R29, [R23] ;  /* 0x00000000171d7984 */ /* 0x000fe80000000800 */
[----:B------:R-:W0:Y:S01]  /*0d60*/  LDS.128 R4, [R28] ;  /* 0x000000001c047984 */ /* 0x000e220000000c00 */
[----:B------:R-:W-:-:S03]  /*0d70*/  LEA R24, R22, R25, 0xc ;  /* 0x0000001916187211 */ /* 0x000fc600078e60ff */
[----:B------:R-:W-:Y:S04]  /*0d80*/  LDS R25, [R23+0x200] ;  /* 0x0002000017197984 */ /* 0x000fe80000000800 */
[----:B------:R-:W-:Y:S01]  /*0d90*/  LDS R27, [R23+0xd80] ;  /* 0x000d8000171b7984 */ /* 0x000fe20000000800 */
[----:B0-----:R-:W-:-:S03]  /*0da0*/  FFMA R4, R4, R29, R26 ;  /* 0x0000001d04047223 */ /* 0x001fc6000000001a */
[----:B------:R-:W0:Y:S04]  /*0db0*/  LDS R29, [R23+0x80] ;  /* 0x00008000171d7984 */ /* 0x000e280000000800 */
[----:B------:R-:W1:Y:S01]  /*0dc0*/  LDS R26, [R23+0x100] ;  /* 0x00010000171a7984 */ /* 0x000e620000000800 */
[----:B0-----:R-:W-:-:S03]  /*0dd0*/  FFMA R5, R29, R5, R4 ;  /* 0x000000051d057223 */ /* 0x001fc60000000004 */
[----:B------:R-:W0:Y:S01]  /*0de0*/  LDS R29, [R23+0x180] ;  /* 0x00018000171d7984 */ /* 0x000e220000000800 */
[----:B-1----:R-:W-:-:S03]  /*0df0*/  FFMA R6, R26, R6, R5 ;  /* 0x000000061a067223 */ /* 0x002fc60000000005 */
[----:B------:R-:W-:Y:S01]  /*0e00*/  LDS R26, [R23+0x400] ;  /* 0x00040000171a7984 */ /* 0x000fe20000000800 */
[----:B0-----:R-:W-:-:S03]  /*0e10*/  FFMA R29, R29, R7, R6 ;  /* 0x000000071d1d7223 */ /* 0x001fc60000000006 */
[----:B------:R-:W0:Y:S02]  /*0e20*/  LDS.128 R4, [R24+0x10] ;  /* 0x0000100018047984 */ /* 0x000e240000000c00 */
[----:B0-----:R-:W-:Y:S02]  /*0e30*/  FFMA R4, R4, R25, R29 ;  /* 0x0000001904047223 */ /* 0x001fe4000000001d */
[----:B------:R-:W0:Y:S04]  /*0e40*/  LDS R25, [R23+0x280] ;  /* 0x0002800017197984 */ /* 0x000e280000000800 */
[----:B------:R-:W-:Y:S01]  /*0e50*/  LDS R29, [R23+0xe80] ;  /* 0x000e8000171d7984 */ /* 0x000fe20000000800 */
[----:B0-----:R-:W-:-:S03]  /*0e60*/  FFMA R5, R25, R5, R4 ;  /* 0x0000000519057223 */ /* 0x001fc60000000004 */
[----:B------:R-:W0:Y:S04]  /*0e70*/  LDS R4, [R23+0x300] ;  /* 0x0003000017047984 */ /* 0x000e280000000800 */
[----:B------:R-:W1:Y:S01]  /*0e80*/  LDS R25, [R23+0x380] ;  /* 0x0003800017197984 */ /* 0x000e620000000800 */
[----:B0-----:R-:W-:-:S04]  /*0e90*/  FFMA R4, R4, R6, R5 ;  /* 0x0000000604047223 */ /* 0x001fc80000000005 */
[----:B-1----:R-:W-:Y:S02]  /*0ea0*/  FFMA R25, R25, R7, R4 ;  /* 0x0000000719197223 */ /* 0x002fe40000000004 */
        /* <DEDUP_REMOVED lines=42> */
[----:B------:R-:W-:Y:S01]  /*1150*/  LDS R25, [R23+0xe00] ;  /* 0x000e000017197984 */ /* 0x000fe20000000800 */
[----:B0-----:R-:W-:-:S04]  /*1160*/  FFMA R4, R4, R6, R5 ;  /* 0x0000000604047223 */ /* 0x001fc80000000005 */
[----:B------:R-:W-:Y:S02]  /*1170*/  FFMA R27, R27, R7, R4 ;  /* 0x000000071b1b7223 */ /* 0x000fe40000000004 */
[----:B------:R-:W0:Y:S01]  /*1180*/  LDS.128 R4, [R24+0x70] ;  /* 0x0000700018047984 */ /* 0x000e220000000c00 */
[----:B------:R-:W-:-:S04]  /*1190*/  UIADD3 UR5, UPT, UPT, UR5, 0x1, URZ ;  /* 0x0000000105057890 */ /* 0x000fc8000fffe0ff */
[----:B------:R-:W-:Y:S01]  /*11a0*/  UISETP.NE.AND UP0, UPT, UR5, -0x1, UPT ;  /* 0xffffffff0500788c */ /* 0x000fe2000bf05270 */
[----:B0-----:R-:W-:Y:S02]  /*11b0*/  FFMA R4, R4, R25, R27 ;  /* 0x0000001904047223 */ /* 0x001fe4000000001b */
[----:B------:R-:W0:Y:S02]  /*11c0*/  LDS R25, [R23+0xf80] ;  /* 0x000f800017197984 */ /* 0x000e240000000800 */
[----:B------:R-:W-:Y:S01]  /*11d0*/  FFMA R5, R29, R5, R4 ;  /* 0x000000051d057223 */ /* 0x000fe20000000004 */
[----:B------:R-:W-:Y:S01]  /*11e0*/  BAR.SYNC.DEFER_BLOCKING 0x0 ;  /* 0x0000000000007b1d */ /* 0x000fe20000010000 */
[----:B------:R-:W-:Y:S02]  /*11f0*/  IADD3 R9, P0, PT, R9, 0x80, RZ ;  /* 0x0000008009097810 */ /* 0x000fe40007f1e0ff */
[----:B------:R-:W-:Y:S01]  /*1200*/  FFMA R26, R26, R6, R5 ;  /* 0x000000061a1a7223 */ /* 0x000fe20000000005 */
[----:B------:R-:W-:-:S02]  /*1210*/  LOP3.LUT R22, R22, 0x1, RZ, 0x3c, !PT ;  /* 0x0000000116167812 */ /* 0x000fc400078e3cff */
[----:B------:R-:W-:Y:S02]  /*1220*/  IADD3.X R8, PT, PT, RZ, R8, RZ, P0, !PT ;  /* 0x00000008ff087210 */ /* 0x000fe400007fe4ff */
[----:B------:R-:W-:Y:S01]  /*1230*/  LEA R10, R2, R10, 0x5 ;  /* 0x0000000a020a7211 */ /* 0x000fe200078e28ff */
[----:B0-----:R-:W-:Y:S01]  /*1240*/  FFMA R26, R25, R7, R26 ;  /* 0x00000007191a7223 */ /* 0x001fe2000000001a */
[----:B------:R-:W-:Y:S06]  /*1250*/  BRA.U UP0, `(.L_x_1) ;  /* 0xfffffff900487547 */ /* 0x000fec000b83ffff */
.L_x_0:
[----:B0-----:R-:W0:Y:S01]  /*1260*/  S2R R5, SR_CgaCtaId ;  /* 0x0000000000057919 */ /* 0x001e220000008800 */
[----:B------:R-:W-:Y:S02]  /*1270*/  MOV R4, 0x400 ;  /* 0x0000040000047802 */ /* 0x000fe40000000f00 */
[----:B------:R-:W-:Y:S02]  /*1280*/  LEA R18, R22, UR4, 0xc ;  /* 0x0000000416127c11 */ /* 0x000fe4000f8e60ff */
[----:B------:R-:W-:Y:S02]  /*1290*/  IADD3 R4, PT, PT, R4, 0x2000, RZ ;  /* 0x0000200004047810 */ /* 0x000fe40007ffe0ff */
[----:B------:R-:W-:Y:S02]  /*12a0*/  LEA R18, R15, R18, 0x7 ;  /* 0x000000120f127211 */ /* 0x000fe400078e38ff */
[----:B------:R-:W-:-:S03]  /*12b0*/  ISETP.GE.AND P0, PT, R3, R2, PT ;  /* 0x000000020300720c */ /* 0x000fc60003f06270 */
[----:B------:R-:W-:Y:S01]  /*12c0*/  LDS.128 R8, [R18] ;  /* 0x0000000012087984 */ /* 0x000fe20000000c00 */
[----:B------:R-:W-:Y:S02]  /*12d0*/  ISETP.LT.AND P0, PT, R16, UR9, !P0 ;  /* 0x0000000910007c0c */ /* 0x000fe4000c701270 */
[----:B0-----:R-:W-:-:S04]  /*12e0*/  LEA R5, R5, R4, 0x18 ;  /* 0x0000000405057211 */ /* 0x001fc800078ec0ff */
[----:B------:R-:W-:Y:S02]  /*12f0*/  LEA R17, R22, R5, 0xc ;  /* 0x0000000516117211 */ /* 0x000fe400078e60ff */
[----:B------:R-:W-:Y:S02]  /*1300*/  LDS.128 R4, [R18+0x10] ;  /* 0x0000100012047984 */ /* 0x000fe40000000c00 */
[----:B------:R-:W-:-:S05]  /*1310*/  LEA R17, R14, R17, 0x2 ;  /* 0x000000110e117211 */ /* 0x000fca00078e10ff */
[----:B------:R-:W0:Y:S04]  /*1320*/  LDS R13, [R17] ;  /* 0x00000000110d7984 */ /* 0x000e280000000800 */
[----:B------:R-:W1:Y:S04]  /*1330*/  LDS R15, [R17+0x80] ;  /* 0x00008000110f7984 */ /* 0x000e680000000800 */
[----:B------:R-:W2:Y:S04]  /*1340*/  LDS R12, [R17+0x100] ;  /* 0x00010000110c7984 */ /* 0x000ea80000000800 */
[----:B------:R-:W3:Y:S04]  /*1350*/  LDS R24, [R17+0x180] ;  /* 0x0001800011187984 */ /* 0x000ee80000000800 */
[----:B------:R-:W4:Y:S04]  /*1360*/  LDS R27, [R17+0x200] ;  /* 0x00020000111b7984 */ /* 0x000f280000000800 */
[----:B------:R-:W5:Y:S04]  /*1370*/  LDS R28, [R17+0x280] ;  /* 0x00028000111c7984 */ /* 0x000f680000000800 */
[----:B------:R-:W5:Y:S04]  /*1380*/  LDS R23, [R17+0x300] ;  /* 0x0003000011177984 */ /* 0x000f680000000800 */
[----:B------:R-:W5:Y:S04]  /*1390*/  LDS R22, [R17+0x380] ;  /* 0x0003800011167984 */ /* 0x000f680000000800 */
[----:B------:R-:W-:Y:S04]  /*13a0*/  LDS R25, [R17+0x400] ;  /* 0x0004000011197984 */ /* 0x000fe80000000800 */
[----:B------:R-:W-:Y:S01]  /*13b0*/  LDS R19, [R17+0x500] ;  /* 0x0005000011137984 */ /* 0x000fe20000000800 */
[----:B0-----:R-:W-:-:S03]  /*13c0*/  FFMA R8, R8, R13, R26 ;  /* 0x0000000d08087223 */ /* 0x001fc6000000001a */
[----:B------:R-:W-:Y:S01]  /*13d0*/  LDS R29, [R17+0xa80] ;  /* 0x000a8000111d7984 */ /* 0x000fe20000000800 */
[----:B-1----:R-:W-:-:S03]  /*13e0*/  FFMA R9, R15, R9, R8 ;  /* 0x000000090f097223 */ /* 0x002fc60000000008 */
[----:B------:R-:W-:Y:S01]  /*13f0*/  LDS R26, [R17+0x480] ;  /* 0x00048000111a7984 */ /* 0x000fe20000000800 */
[----:B--2---:R-:W-:-:S03]  /*1400*/  FFMA R9, R12, R10, R9 ;  /* 0x0000000a0c097223 */ /* 0x004fc60000000009 */
[----:B------:R-:W0:Y:S01]  /*1410*/  LDS.128 R12, [R18+0x20] ;  /* 0x00002000120c7984 */ /* 0x000e220000000c00 */
[----:B---3--:R-:W-:-:S03]  /*1420*/  FFMA R9, R24, R11, R9 ;  /* 0x0000000b18097223 */ /* 0x008fc60000000009 */
[----:B------:R-:W1:Y:S01]  /*1430*/  LDS R24, [R17+0x580] ;  /* 0x0005800011187984 */ /* 0x000e620000000800 */
[----:B----4-:R-:W-:-:S03]  /*1440*/  FFMA R9, R4, R27, R9 ;  /* 0x0000001b04097223 */ /* 0x010fc60000000009 */
[----:B------:R-:W-:Y:S01]  /*1450*/  LDS R27, [R17+0x780] ;  /* 0x00078000111b7984 */ /* 0x000fe20000000800 */
[----:B-----5:R-:W-:-:S03]  /*1460*/  FFMA R28, R28, R5, R9 ;  /* 0x000000051c1c7223 */ /* 0x020fc60000000009 */
[----:B------:R-:W-:Y:S01]  /*1470*/  LDS.128 R8, [R18+0x30] ;  /* 0x0000300012087984 */ /* 0x000fe20000000c00 */
[----:B------:R-:W-:-:S03]  /*1480*/  FFMA R5, R23, R6, R28 ;  /* 0x0000000617057223 */ /* 0x000fc6000000001c */
[----:B------:R-:W2:Y:S01]  /*1490*/  LDS R23, [R17+0x600] ;  /* 0x0006000011177984 */ /* 0x000ea20000000800 */
[----:B------:R-:W-:-:S03]  /*14a0*/  FFMA R5, R22, R7, R5 ;  /* 0x0000000716057223 */ /* 0x000fc60000000005 */
[----:B------:R-:W3:Y:S04]  /*14b0*/  LDS R28, [R17+0x680] ;  /* 0x00068000111c7984 */ /* 0x000ee80000000800 */
[----:B------:R-:W4:Y:S01]  /*14c0*/  LDS R22, [R17+0x700] ;  /* 0x0007000011167984 */ /* 0x000f220000000800 */
[----:B0-----:R-:W-:-:S03]  /*14d0*/  FFMA R5, R12, R25, R5 ;  /* 0x000000190c057223 */ /* 0x001fc60000000005 */
[----:B------:R-:W-:Y:S01]  /*14e0*/  LDS R25, [R17+0x800] ;  /* 0x0008000011197984 */ /* 0x000fe20000000800 */
[----:B------:R-:W-:-:S03]  /*14f0*/  FFMA R26, R26, R13, R5 ;  /* 0x0000000d1a1a7223 */ /* 0x000fc60000000005 */
[----:B------:R-:W0:Y:S01]  /*1500*/  LDS.128 R4, [R18+0x40] ;  /* 0x0000400012047984 */ /* 0x000e220000000c00 */
[----:B------:R-:W-:-:S03]  /*1510*/  FFMA R19, R19, R14, R26 ;  /* 0x0000000e13137223 */ /* 0x000fc6000000001a */
[----:B------:R-:W5:Y:S01]  /*1520*/  LDS R26, [R17+0x880] ;  /* 0x00088000111a7984 */ /* 0x000f620000000800 */
[----:B-1----:R-:W-:-:S03]  /*1530*/  FFMA R15, R24, R15, R19 ;  /* 0x0000000f180f7223 */ /* 0x002fc60000000013 */
[----:B------:R-:W1:Y:S01]  /*1540*/  LDS R19, [R17+0x900] ;  /* 0x0009000011137984 */ /* 0x000e620000000800 */
[----:B--2---:R-:W-:-:S03]  /*1550*/  FFMA R15, R8, R23, R15 ;  /* 0x00000017080f7223 */ /* 0x004fc6000000000f */
[----:B------:R-:W2:Y:S01]  /*1560*/  LDS R23, [R17+0x980] ;  /* 0x0009800011177984 */ /* 0x000ea20000000800 */
[----:B---3--:R-:W-:-:S03]  /*1570*/  FFMA R9, R28, R9, R15 ;  /* 0x000000091c097223 */ /* 0x008fc6000000000f */
[----:B------:R-:W-:Y:S01]  /*1580*/  LDS R24, [R17+0xa00] ;  /* 0x000a000011187984 */ /* 0x000fe20000000800 */
[----:B----4-:R-:W-:-:S03]  /*1590*/  FFMA R10, R22, R10, R9 ;  /* 0x0000000a160a7223 */ /* 0x010fc60000000009 */
[----:B------:R-:W3:Y:S01]  /*15a0*/  LDS.128 R12, [R18+0x50] ;  /* 0x00005000120c7984 */ /* 0x000ee20000000c00 */
[----:B------:R-:W-:-:S03]  /*15b0*/  FFMA R11, R27, R11, R10 ;  /* 0x0000000b1b0b7223 */ /* 0x000fc6000000000a */
[----:B------:R-:W4:Y:S04]  /*15c0*/  LDS R28, [R17+0xb00] ;  /* 0x000b0000111c7984 */ /* 0x000f280000000800 */
[----:B------:R-:W4:Y:S01]  /*15d0*/  LDS R22, [R17+0xb80] ;  /* 0x000b800011167984 */ /* 0x000f220000000800 */
[----:B0-----:R-:W-:-:S03]  /*15e0*/  FFMA R11, R4, R25, R11 ;  /* 0x00000019040b7223 */ /* 0x001fc6000000000b */
[----:B------:R-:W-:Y:S01]  /*15f0*/  LDS R25, [R17+0xc00] ;  /* 0x000c000011197984 */ /* 0x000fe20000000800 */
[----:B-----5:R-:W-:-:S03]  /*1600*/  FFMA R26, R26, R5, R11 ;  /* 0x000000051a1a7223 */ /* 0x020fc6000000000b */
[----:B------:R-:W0:Y:S01]  /*1610*/  LDS.128 R8, [R18+0x60] ;  /* 0x0000600012087984 */ /* 0x000e220000000c00 */
[----:B-1----:R-:W-:-:S03]  /*1620*/  FFMA R6, R19, R6, R26 ;  /* 0x0000000613067223 */ /* 0x002fc6000000001a */
[----:B------:R-:W1:Y:S01]  /*1630*/  LDS R26, [R17+0xc80] ;  /* 0x000c8000111a7984 */ /* 0x000e620000000800 */
[----:B--2---:R-:W-:-:S03]  /*1640*/  FFMA R7, R23, R7, R6 ;  /* 0x0000000717077223 */ /* 0x004fc60000000006 */
[----:B------:R2:W0:Y:S01]  /*1650*/  LDS R19, [R17+0xd00] ;  /* 0x000d000011137984 */ /* 0x0004220000000800 */
[----:B---3--:R-:W-:Y:S02]  /*1660*/  FFMA R24, R12, R24, R7 ;  /* 0x000000180c187223 */ /* 0x008fe40000000007 */
[----:B------:R-:W3:Y:S01]  /*1670*/  LDC R12, c[0x0][0x398] ;  /* 0x0000e600ff0c7b82 */ /* 0x000ee20000000800 */
[----:B------:R2:W0:Y:S01]  /*1680*/  LDS.128 R4, [R18+0x70] ;  /* 0x0000700012047984 */ /* 0x0004220000000c00 */
[----:B------:R-:W-:-:S03]  /*1690*/  FFMA R13, R29, R13, R24 ;  /* 0x0000000d1d0d7223 */ /* 0x000fc60000000018 */
[----:B------:R2:W0:Y:S01]  /*16a0*/  LDS R24, [R17+0xd80] ;  /* 0x000d800011187984 */ /* 0x0004220000000800 */
[----:B----4-:R-:W-:-:S03]  /*16b0*/  FFMA R23, R28, R14, R13 ;  /* 0x0000000e1c177223 */ /* 0x010fc6000000000d */
[----:B------:R2:W4:Y:S01]  /*16c0*/  LDS R13, [R17+0xe00] ;  /* 0x000e0000110d7984 */ /* 0x0005220000000800 */
[----:B------:R-:W-:-:S03]  /*16d0*/  FFMA R23, R22, R15, R23 ;  /* 0x0000000f16177223 */ /* 0x000fc60000000017 */
[----:B------:R2:W1:Y:S04]  /*16e0*/  LDS R22, [R17+0xe80] ;  /* 0x000e800011167984 */ /* 0x0004680000000800 */
[----:B------:R2:W2:Y:S04]  /*16f0*/  LDS R15, [R17+0xf00] ;  /* 0x000f0000110f7984 */ /* 0x0004a80000000800 */
[----:B------:R0:W2:Y:S01]  /*1700*/  LDS R14, [R17+0xf80] ;  /* 0x000f8000110e7984 */ /* 0x0000a20000000800 */
[----:B---3--:R-:W-:Y:S01]  /*1710*/  ISETP.GT.AND P0, PT, R12, UR14, P0 ;  /* 0x0000000e0c007c0c */ /* 0x008fe20008704270 */
[----:B0-----:R-:W-:-:S04]  /*1720*/  FFMA R23, R8, R25, R23 ;  /* 0x0000001908177223 */ /* 0x001fc80000000017 */
[----:B-1----:R-:W-:-:S08]  /*1730*/  FFMA R26, R26, R9, R23 ;  /* 0x000000091a1a7223 */ /* 0x002fd00000000017 */
[----:B--2-4-:R-:W-:Y:S05]  /*1740*/  @!P0 EXIT ;  /* 0x000000000000894d */ /* 0x014fea0003800000 */
[----:B------:R-:W0:Y:S01]  /*1750*/  LDCU.64 UR4, c[0x0][0x390] ;  /* 0x00007200ff0477ac */ /* 0x000e220008000a00 */
[----:B------:R-:W-:Y:S01]  /*1760*/  FFMA R19, R19, R10, R26 ;  /* 0x0000000a13137223 */ /* 0x000fe2000000001a */
[----:B------:R-:W-:-:S03]  /*1770*/  IMAD R2, R16, R2, RZ ;  /* 0x0000000210027224 */ /* 0x000fc600078e02ff */
[----:B------:R-:W-:Y:S02]  /*1780*/  FFMA R11, R24, R11, R19 ;  /* 0x0000000b180b7223 */ /* 0x000fe40000000013 */
[----:B------:R-:W-:Y:S02]  /*1790*/  IADD3 R3, P0, P1, R20, R2, R3 ;  /* 0x0000000214037210 */ /* 0x000fe4000791e003 */
[----:B------:R-:W-:Y:S02]  /*17a0*/  FFMA R11, R4, R13, R11 ;  /* 0x0000000d040b7223 */ /* 0x000fe4000000000b */
[----:B------:R-:W-:Y:S02]  /*17b0*/  IADD3.X R0, PT, PT, R0, RZ, RZ, P0, P1 ;  /* 0x000000ff00007210 */ /* 0x000fe400007e24ff */
[----:B------:R-:W-:-:S04]  /*17c0*/  FFMA R22, R22, R5, R11 ;  /* 0x0000000516167223 */ /* 0x000fc8000000000b */
[----:B------:R-:W-:Y:S01]  /*17d0*/  FFMA R15, R15, R6, R22 ;  /* 0x000000060f0f7223 */ /* 0x000fe20000000016 */
[----:B0-----:R-:W-:-:S03]  /*17e0*/  LEA R2, P0, R3, UR4, 0x2 ;  /* 0x0000000403027c11 */ /* 0x001fc6000f8010ff */
[----:B------:R-:W-:Y:S01]  /*17f0*/  FFMA R7, R14, R7, R15 ;  /* 0x000000070e077223 */ /* 0x000fe2000000000f */
[----:B------:R-:W-:-:S05]  /*1800*/  LEA.HI.X R3, R3, UR5, R0, 0x2, P0 ;  /* 0x0000000503037c11 */ /* 0x000fca00080f1400 */
[----:B------:R-:W-:Y:S01]  /*1810*/  STG.E desc[UR12][R2.64], R7 ;  /* 0x0000000702007986 */ /* 0x000fe2000c10190c */
[----:B------:R-:W-:Y:S05]  /*1820*/  EXIT ;  /* 0x000000000000794d */ /* 0x000fea0003800000 */
.L_x_2:
[----:B------:R-:W-:-:S00]  /*1830*/  BRA `(.L_x_2) ;  /* 0xfffffffc00fc7947 */ /* 0x000fc0000383ffff */
[----:B------:R-:W-:-:S00]  /*1840*/  NOP ;  /* 0x0000000000007918 */ /* 0x000fc00000000000 */
        /* <DEDUP_REMOVED lines=11> */
.L_x_24:


//--------------------- .text._Z25tensor_mul_warp_optimizedPfS_S_iiiii --------------------------
	.section	.text._Z25tensor_mul_warp_optimizedPfS_S_iiiii,"ax",@progbits
	.align	128
        .global         _Z25tensor_mul_warp_optimizedPfS_S_iiiii
        .type           _Z25tensor_mul_warp_optimizedPfS_S_iiiii,@function
        .size           _Z25tensor_mul_warp_optimizedPfS_S_iiiii,(.L_x_25 - _Z25tensor_mul_warp_optimizedPfS_S_iiiii)
        .other          _Z25tensor_mul_warp_optimizedPfS_S_iiiii,@"STO_CUDA_ENTRY STV_DEFAULT"
_Z25tensor_mul_warp_optimizedPfS_S_iiiii:
.text._Z25tensor_mul_warp_optimizedPfS_S_iiiii:
[----:B------:R-:W-:Y:S08]  /*0000*/  LDC R1, c[0x0][0x37c] ;  /* 0x0000df00ff017b82 */ /* 0x000ff00000000800 */
[----:B------:R-:W0:Y:S01]  /*0010*/  LDC R11, c[0x0][0x3a0] ;  /* 0x0000e800ff0b7b82 */ /* 0x000e220000000800 */
[----:B------:R-:W1:Y:S01]  /*0020*/  S2R R20, SR_TID.Y ;  /* 0x0000000000147919 */ /* 0x000e620000002200 */
[----:B------:R-:W2:Y:S01]  /*0030*/  LDCU UR5, c[0x0][0x39c] ;  /* 0x00007380ff0577ac */ /* 0x000ea20008000800 */
[----:B------:R-:W-:Y:S01]  /*0040*/  HFMA2 R23, -RZ, RZ, 0, 0 ;  /* 0x00000000ff177431 */ /* 0x000fe200000001ff */
[----:B------:R-:W1:Y:S01]  /*0050*/  S2R R3, SR_CTAID.X ;  /* 0x0000000000037919 */ /* 0x000e620000002500 */
[----:B------:R-:W3:Y:S03]  /*0060*/  LDCU UR6, c[0x0][0x3a8] ;  /* 0x00007500ff0677ac */ /* 0x000ee60008000800 */
[----:B------:R-:W4:Y:S01]  /*0070*/  S2UR UR14, SR_CTAID.Z ;  /* 0x00000000000e79c3 */ /* 0x000f220000002700 */
[----:B------:R-:W5:Y:S01]  /*0080*/  S2R R21, SR_TID.X ;  /* 0x0000000000157919 */ /* 0x000f620000002100 */
[----:B------:R-:W0:Y:S01]  /*0090*/  LDCU.64 UR12, c[0x0][0x358] ;  /* 0x00006b00ff0c77ac */ /* 0x000e220008000a00 */
[----:B------:R-:W5:Y:S01]  /*00a0*/  S2R R24, SR_CTAID.Y ;  /* 0x0000000000187919 */ /* 0x000f620000002600 */
[----:B--2---:R-:W-:Y:S01]  /*00b0*/  USHF.R.S32.HI UR4, URZ, 0x1f, UR5 ;  /* 0x0000001fff047899 */ /* 0x004fe20008011405 */
[----:B0-----:R-:W-:-:S02]  /*00c0*/  ISETP.GE.AND P0, PT, R11, 0x1, PT ;  /* 0x000000010b00780c */ /* 0x001fc40003f06270 */
[----:B---3--:R-:W-:-:S04]  /*00d0*/  MOV R5, UR6 ;  /* 0x0000000600057c02 */ /* 0x008fc80008000f00 */
[----:B------:R-:W-:Y:S01]  /*00e0*/  SHF.R.S32.HI R17, RZ, 0x1f, R5 ;  /* 0x0000001fff117819 */ /* 0x000fe20000011405 */
[----:B----4-:R-:W-:Y:S02]  /*00f0*/  UIMAD.WIDE.U32 UR16, UR14, UR5, URZ ;  /* 0x000000050e1072a5 */ /* 0x010fe4000f8e00ff */
[----:B------:R-:W-:Y:S01]  /*0100*/  UIMAD UR4, UR4, UR14, URZ ;  /* 0x0000000e040472a4 */ /* 0x000fe2000f8e02ff */
[----:B-1----:R-:W-:-:S03]  /*0110*/  LEA R22, R3, R20, 0x5 ;  /* 0x0000001403167211 */ /* 0x002fc600078e28ff */
[----:B------:R-:W-:Y:S01]  /*0120*/  UIADD3 UR9, UPT, UPT, UR17, UR4, URZ ;  /* 0x0000000411097290 */ /* 0x000fe2000fffe0ff */
[----:B-----5:R-:W-:Y:S01]  /*0130*/  LEA R24, R24, R21, 0x5 ;  /* 0x0000001518187211 */ /* 0x020fe200078e28ff */
[----:B------:R-:W-:Y:S10]  /*0140*/  @!P0 BRA `(.L_x_3) ;  /* 0x00000008002c8947 */ /* 0x000ff40003800000 */
[----:B------:R-:W0:Y:S01]  /*0150*/  LDCU UR4, c[0x0][0x3a4] ;  /* 0x00007480ff0477ac */ /* 0x000e220008000800 */
[----:B------:R-:W1:Y:S01]  /*0160*/  S2UR UR8, SR_CgaCtaId ;  /* 0x00000000000879c3 */ /* 0x000e620000008800 */
[----:B------:R-:W-:Y:S01]  /*0170*/  IMAD R2, R22, R11, RZ ;  /* 0x0000000b16027224 */ /* 0x000fe200078e02ff */
[----:B------:R-:W-:Y:S01]  /*0180*/  SHF.R.S32.HI R0, RZ, 0x1f, R11 ;  /* 0x0000001fff007819 */ /* 0x000fe2000001140b */
[----:B------:R-:W2:Y:S01]  /*0190*/  LDCU.64 UR18, c[0x0][0x380] ;  /* 0x00007000ff1277ac */ /* 0x000ea20008000a00 */
[C---:B------:R-:W-:Y:S01]  /*01a0*/  IMAD R7, R11.reuse, UR9, RZ ;  /* 0x000000090b077c24 */ /* 0x040fe2000f8e02ff */
[----:B------:R-:W-:Y:S01]  /*01b0*/  MOV R25, RZ ;  /* 0x000000ff00197202 */ /* 0x000fe20000000f00 */
[----:B------:R-:W-:Y:S01]  /*01c0*/  IMAD R18, R20, R5, RZ ;  /* 0x0000000514127224 */ /* 0x000fe200078e02ff */
[--C-:B------:R-:W-:Y:S01]  /*01d0*/  SHF.R.S32.HI R3, RZ, 0x1f, R2.reuse ;  /* 0x0000001fff037819 */ /* 0x100fe20000011402 */
[----:B------:R-:W-:Y:S01]  /*01e0*/  UMOV UR6, 0x400 ;  /* 0x0000040000067882 */ /* 0x000fe20000000000 */
[----:B------:R-:W-:Y:S01]  /*01f0*/  IMAD R9, R0, UR16, R7 ;  /* 0x0000001000097c24 */ /* 0x000fe2000f8e0207 */
[C---:B------:R-:W-:Y:S01]  /*0200*/  IADD3 R0, PT, PT, R11.reuse, 0x1f, RZ ;  /* 0x0000001f0b007810 */ /* 0x040fe20007ffe0ff */
[----:B------:R-:W3:Y:S01]  /*0210*/  LDCU UR15, c[0x0][0x3a0] ;  /* 0x00007400ff0f77ac */ /* 0x000ee20008000800 */
[----:B------:R-:W-:Y:S01]  /*0220*/  IMAD.WIDE.U32 R2, R11, UR16, R2 ;  /* 0x000000100b027c25 */ /* 0x000fe2000f8e0002 */
[----:B------:R-:W-:-:S02]  /*0230*/  MOV R23, RZ ;  /* 0x000000ff00177202 */ /* 0x000fc40000000f00 */
[----:B------:R-:W-:Y:S01]  /*0240*/  SHF.R.U32.HI R19, RZ, 0x5, R0 ;  /* 0x00000005ff137819 */ /* 0x000fe20000011600 */
[----:B------:R-:W4:Y:S01]  /*0250*/  LDCU UR11, c[0x0][0x39c] ;  /* 0x00007380ff0b77ac */ /* 0x000f220008000800 */
[----:B------:R-:W-:Y:S02]  /*0260*/  IADD3 R7, P0, PT, R21, R2, RZ ;  /* 0x0000000215077210 */ /* 0x000fe40007f1e0ff */
[----:B------:R-:W-:Y:S01]  /*0270*/  IADD3 R19, PT, PT, -R19, RZ, RZ ;  /* 0x000000ff13137210 */ /* 0x000fe20007ffe1ff */
[----:B0-----:R-:W-:Y:S01]  /*0280*/  USHF.R.S32.HI UR7, URZ, 0x1f, UR4 ;  /* 0x0000001fff077899 */ /* 0x001fe20008011404 */
[----:B------:R-:W-:Y:S01]  /*0290*/  IADD3.X R2, PT, PT, R3, R9, RZ, P0, !PT ;  /* 0x0000000903027210 */ /* 0x000fe200007fe4ff */
[----:B------:R-:W-:Y:S01]  /*02a0*/  UIMAD.WIDE.U32 UR4, UR14, UR4, URZ ;  /* 0x000000040e0472a5 */ /* 0x000fe2000f8e00ff */
[C---:B--2---:R-:W-:Y:S01]  /*02b0*/  LEA R16, P0, R7.reuse, UR18, 0x2 ;  /* 0x0000001207107c11 */ /* 0x044fe2000f8010ff */
[----:B------:R-:W-:Y:S02]  /*02c0*/  UIMAD UR10, UR7, UR14, URZ ;  /* 0x0000000e070a72a4 */ /* 0x000fe4000f8e02ff */
[----:B------:R-:W-:Y:S01]  /*02d0*/  UIADD3 UR7, UPT, UPT, UR6, 0x1000, URZ ;  /* 0x0000100006077890 */ /* 0x000fe2000fffe0ff */
[----:B------:R-:W-:Y:S01]  /*02e0*/  LEA.HI.X R7, R7, UR19, R2, 0x2, P0 ;  /* 0x0000001307077c11 */ /* 0x000fe200080f1402 */
[----:B------:R-:W-:Y:S01]  /*02f0*/  UIADD3 UR5, UPT, UPT, UR5, UR10, URZ ;  /* 0x0000000a05057290 */ /* 0x000fe2000fffe0ff */
[----:B------:R-:W-:Y:S01]  /*0300*/  IMAD.WIDE.U32 R26, R5, UR4, R24 ;  /* 0x00000004051a7c25 */ /* 0x000fe2000f8e0018 */
[----:B-1----:R-:W-:-:S02]  /*0310*/  ULEA UR7, UR8, UR7, 0x18 ;  /* 0x0000000708077291 */ /* 0x002fc4000f8ec0ff */
[----:B------:R-:W-:Y:S02]  /*0320*/  ULEA UR6, UR8, UR6, 0x18 ;  /* 0x0000000608067291 */ /* 0x000fe4000f8ec0ff */
[----:B------:R-:W-:Y:S01]  /*0330*/  IMAD R4, R5, UR5, RZ ;  /* 0x0000000505047c24 */ /* 0x000fe2000f8e02ff */
[----:B------:R-:W0:Y:S01]  /*0340*/  LDCU UR20, c[0x0][0x3a4] ;  /* 0x00007480ff1477ac */ /* 0x000e220008000800 */
[----:B------:R-:W-:Y:S02]  /*0350*/  LEA R2, R21, UR7, 0x2 ;  /* 0x0000000715027c11 */ /* 0x000fe4000f8e10ff */
[----:B------:R-:W-:Y:S01]  /*0360*/  IMAD R9, R17, UR4, R4 ;  /* 0x0000000411097c24 */ /* 0x000fe2000f8e0204 */
[C---:B------:R-:W-:Y:S02]  /*0370*/  LEA R0, R20.reuse, UR6, 0x7 ;  /* 0x0000000614007c11 */ /* 0x040fe4000f8e38ff */
[----:B------:R-:W-:Y:S02]  /*0380*/  IMAD R4, R20, 0x80, R2 ;  /* 0x0000008014047824 */ /* 0x000fe400078e0202 */
[----:B------:R-:W-:-:S02]  /*0390*/  LEA R3, R21, R0, 0x2 ;  /* 0x0000000015037211 */ /* 0x000fc400078e10ff */
[----:B---34-:R-:W-:-:S07]  /*03a0*/  IADD3 R6, PT, PT, R27, R9, RZ ;  /* 0x000000091b067210 */ /* 0x018fce0007ffe0ff */
.L_x_4:
[----:B------:R-:W1:Y:S01]  /*03b0*/  LDC R5, c[0x0][0x3a8] ;  /* 0x0000ea00ff057b82 */ /* 0x000e620000000800 */
[----:B------:R-:W-:Y:S01]  /*03c0*/  ISETP.GE.AND P1, PT, R21, UR15, PT ;  /* 0x0000000f15007c0c */ /* 0x000fe2000bf26270 */
[----:B------:R-:W-:Y:S01]  /*03d0*/  UMOV UR5, UR11 ;  /* 0x0000000b00057c82 */ /* 0x000fe20008000000 */
[----:B------:R-:W-:Y:S01]  /*03e0*/  HFMA2 R12, -RZ, RZ, 0, 0 ;  /* 0x00000000ff0c7431 */ /* 0x000fe200000001ff */
[----:B------:R-:W-:Y:S02]  /*03f0*/  MOV R15, RZ ;  /* 0x000000ff000f7202 */ /* 0x000fe40000000f00 */
[----:B------:R-:W-:Y:S02]  /*0400*/  ISETP.GE.OR P1, PT, R22, UR5, P1 ;  /* 0x0000000516007c0c */ /* 0x000fe40008f26670 */
[----:B-1----:R-:W-:-:S04]  /*0410*/  ISETP.GE.AND P0, PT, R24, R5, PT ;  /* 0x000000051800720c */ /* 0x002fc80003f06270 */
[----:B0-----:R-:W-:-:S13]  /*0420*/  ISETP.GE.OR P0, PT, R20, UR20, P0 ;  /* 0x0000001414007c0c */ /* 0x001fda0008706670 */
[----:B------:R-:W0:Y:S01]  /*0430*/  @!P0 LDC.64 R8, c[0x0][0x388] ;  /* 0x0000e200ff088b82 */ /* 0x000e220000000a00 */
[----:B------:R-:W-:-:S04]  /*0440*/  @!P0 IADD3 R10, P2, PT, R18, R26, RZ ;  /* 0x0000001a120a8210 */ /* 0x000fc80007f5e0ff */
[----:B------:R-:W-:Y:S02]  /*0450*/  @!P0 LEA.HI.X.SX32 R11, R18, R6, 0x1, P2 ;  /* 0x00000006120b8211 */ /* 0x000fe400010f0eff */
[----:B0-----:R-:W-:-:S04]  /*0460*/  @!P0 LEA R8, P2, R10, R8, 0x2 ;  /* 0x000000080a088211 */ /* 0x001fc800078410ff */
[----:B------:R-:W-:Y:S02]  /*0470*/  @!P0 LEA.HI.X R9, R10, R9, R11, 0x2, P2 ;  /* 0x000000090a098211 */ /* 0x000fe400010f140b */
[----:B------:R-:W-:Y:S02]  /*0480*/  @!P1 MOV R10, R16 ;  /* 0x00000010000a9202 */ /* 0x000fe40000000f00 */
[----:B------:R-:W-:Y:S01]  /*0490*/  @!P1 MOV R11, R7 ;  /* 0x00000007000b9202 */ /* 0x000fe20000000f00 */
[----:B------:R-:W2:Y:S04]  /*04a0*/  @!P0 LDG.E R15, desc[UR12][R8.64] ;  /* 0x0000000c080f8981 */ /* 0x000ea8000c1e1900 */
[----:B------:R-:W3:Y:S04]  /*04b0*/  @!P1 LDG.E R12, desc[UR12][R10.64] ;  /* 0x0000000c0a0c9981 */ /* 0x000ee8000c1e1900 */
[----:B---3--:R-:W-:Y:S04]  /*04c0*/  STS [R3], R12 ;  /* 0x0000000c03007388 */ /* 0x008fe80000000800 */
[----:B--2---:R-:W-:Y:S01]  /*04d0*/  STS [R4], R15 ;  /* 0x0000000f04007388 */ /* 0x004fe20000000800 */
[----:B------:R-:W-:Y:S06]  /*04e0*/  BAR.SYNC.DEFER_BLOCKING 0x0 ;  /* 0x0000000000007b1d */ /* 0x000fec0000010000 */
[----:B------:R-:W-:Y:S04]  /*04f0*/  LDS R8, [R2] ;  /* 0x0000000002087984 */ /* 0x000fe80000000800 */
[----:B------:R-:W0:Y:S04]  /*0500*/  LDS.128 R12, [R0] ;  /* 0x00000000000c7984 */ /* 0x000e280000000c00 */
[----:B------:R-:W1:Y:S04]  /*0510*/  LDS R10, [R2+0x80] ;  /* 0x00008000020a7984 */ /* 0x000e680000000800 */
[----:B------:R-:W2:Y:S04]  /*0520*/  LDS R29, [R2+0x100] ;  /* 0x00010000021d7984 */ /* 0x000ea80000000800 */
[----:B------:R-:W3:Y:S01]  /*0530*/  LDS R28, [R2+0x180] ;  /* 0x00018000021c7984 */ /* 0x000ee20000000800 */
[----:B0-----:R-:W-:-:S04]  /*0540*/  FFMA R23, R12, R8, R23 ;  /* 0x000000080c177223 */ /* 0x001fc80000000017 */
[----:B-1----:R-:W-:Y:S02]  /*0550*/  FFMA R10, R10, R13, R23 ;  /* 0x0000000d0a0a7223 */ /* 0x002fe40000000017 */
[----:B------:R-:W-:Y:S02]  /*0560*/  LDS R13, [R2+0x200] ;  /* 0x00020000020d7984 */ /* 0x000fe40000000800 */
[----:B--2---:R-:W-:Y:S02]  /*0570*/  FFMA R29, R29, R14, R10 ;  /* 0x0000000e1d1d7223 */ /* 0x004fe4000000000a */
[----:B------:R-:W0:Y:S04]  /*0580*/  LDS.128 R8, [R0+0x10] ;  /* 0x0000100000087984 */ /* 0x000e280000000c00 */
[----:B------:R-:W1:Y:S01]  /*0590*/  LDS R23, [R2+0x280] ;  /* 0x0002800002177984 */ /* 0x000e620000000800 */
[----:B---3--:R-:W-:-:S03]  /*05a0*/  FFMA R29, R28, R15, R29 ;  /* 0x0000000f1c1d7223 */ /* 0x008fc6000000001d */
[----:B------:R-:W2:Y:S04]  /*05b0*/  LDS R15, [R2+0x300] ;  /* 0x00030000020f7984 */ /* 0x000ea80000000800 */
[----:B------:R-:W3:Y:S01]  /*05c0*/  LDS R28, [R2+0x380] ;  /* 0x00038000021c7984 */ /* 0x000ee20000000800 */
[----:B0-----:R-:W-:-:S03]  /*05d0*/  FFMA R8, R8, R13, R29 ;  /* 0x0000000d08087223 */ /* 0x001fc6000000001d */
[----:B------:R-:W-:Y:S01]  /*05e0*/  LDS R29, [R2+0x480] ;  /* 0x00048000021d7984 */ /* 0x000fe20000000800 */
[----:B-1----:R-:W-:-:S03]  /*05f0*/  FFMA R8, R23, R9, R8 ;  /* 0x0000000917087223 */ /* 0x002fc60000000008 */
[----:B------:R-:W-:Y:S01]  /*0600*/  LDS R9, [R2+0x400] ;  /* 0x0004000002097984 */ /* 0x000fe20000000800 */
[----:B--2---:R-:W-:-:S03]  /*0610*/  FFMA R23, R15, R10, R8 ;  /* 0x0000000a0f177223 */ /* 0x004fc60000000008 */
[----:B------:R-:W0:Y:S01]  /*0620*/  LDS.128 R12, [R0+0x20] ;  /* 0x00002000000c7984 */ /* 0x000e220000000c00 */
[----:B---3--:R-:W-:-:S03]  /*0630*/  FFMA R23, R28, R11, R23 ;  /* 0x0000000b1c177223 */ /* 0x008fc60000000017 */
[----:B------:R-:W1:Y:S04]  /*0640*/  LDS R11, [R2+0x500] ;  /* 0x00050000020b7984 */ /* 0x000e680000000800 */
[----:B------:R-:W2:Y:S01]  /*0650*/  LDS R28, [R2+0x580] ;  /* 0x00058000021c7984 */ /* 0x000ea20000000800 */
[----:B0-----:R-:W-:-:S04]  /*0660*/  FFMA R12, R12, R9, R23 ;  /* 0x000000090c0c7223 */ /* 0x001fc80000000017 */
[----:B------:R-:W-:Y:S02]  /*0670*/  FFMA R12, R29, R13, R12 ;  /* 0x0000000d1d0c7223 */ /* 0x000fe4000000000c */
[----:B------:R-:W-:Y:S02]  /*0680*/  LDS R13, [R2+0x600] ;  /* 0x00060000020d7984 */ /* 0x000fe40000000800 */
[----:B-1----:R-:W-:Y:S02]  /*0690*/  FFMA R23, R11, R14, R12 ;  /* 0x0000000e0b177223 */ /* 0x002fe4000000000c */
[----:B------:R-:W0:Y:S04]  /*06a0*/  LDS.128 R8, [R0+0x30] ;  /* 0x0000300000087984 */ /* 0x000e280000000c00 */
[----:B------:R-:W1:Y:S01]  /*06b0*/  LDS R29, [R2+0x680] ;  /* 0x00068000021d7984 */ /* 0x000e620000000800 */
[----:B--2---:R-:W-:-:S03]  /*06c0*/  FFMA R23, R28, R15, R23 ;  /* 0x0000000f1c177223 */ /* 0x004fc60000000017 */
        /* <DEDUP_REMOVED lines=33> */
[----:B------:R-:W0:Y:S02]  /*08e0*/  LDS.128 R8, [R0+0x70] ;  /* 0x0000700000087984 */ /* 0x000e240000000c00 */
[----:B---3--:R-:W-:Y:S02]  /*08f0*/  FFMA R15, R28, R15, R23 ;  /* 0x0000000f1c0f7223 */ /* 0x008fe40000000017 */
[----:B------:R-:W1:Y:S04]  /*0900*/  LDS R23, [R2+0xe80] ;  /* 0x000e800002177984 */ /* 0x000e680000000800 */
[----:B------:R-:W2:Y:S04]  /*0910*/  LDS R14, [R2+0xf00] ;  /* 0x000f0000020e7984 */ /* 0x000ea80000000800 */
[----:B------:R-:W3:Y:S01]  /*0920*/  LDS R12, [R2+0xf80] ;  /* 0x000f8000020c7984 */ /* 0x000ee20000000800 */
[----:B------:R-:W-:Y:S01]  /*0930*/  VIADD R19, R19, 0x1 ;  /* 0x0000000113137836 */ /* 0x000fe20000000000 */
[----:B------:R-:W-:Y:S04]  /*0940*/  BAR.SYNC.DEFER_BLOCKING 0x0 ;  /* 0x0000000000007b1d */ /* 0x000fe80000010000 */
[----:B------:R-:W-:-:S02]  /*0950*/  ISETP.NE.AND P0, PT, R19, RZ, PT ;  /* 0x000000ff1300720c */ /* 0x000fc40003f05270 */
[----:B------:R-:W-:Y:S02]  /*0960*/  IADD3 R16, P1, PT, R16, 0x80, RZ ;  /* 0x0000008010107810 */ /* 0x000fe40007f3e0ff */
[----:B------:R-:W-:Y:S02]  /*0970*/  IADD3 R21, PT, PT, R21, 0x20, RZ ;  /* 0x0000002015157810 */ /* 0x000fe40007ffe0ff */
[----:B------:R-:W-:Y:S02]  /*0980*/  IADD3 R20, PT, PT, R20, 0x20, RZ ;  /* 0x0000002014147810 */ /* 0x000fe40007ffe0ff */
[----:B------:R-:W-:Y:S02]  /*0990*/  IADD3.X R7, PT, PT, RZ, R7, RZ, P1, !PT ;  /* 0x00000007ff077210 */ /* 0x000fe40000ffe4ff */
[----:B------:R-:W-:Y:S01]  /*09a0*/  LEA R18, R5, R18, 0x5 ;  /* 0x0000001205127211 */ /* 0x000fe200078e28ff */
[----:B0-----:R-:W-:-:S04]  /*09b0*/  FFMA R8, R8, R13, R15 ;  /* 0x0000000d08087223 */ /* 0x001fc8000000000f */
[----:B-1----:R-:W-:-:S04]  /*09c0*/  FFMA R9, R23, R9, R8 ;  /* 0x0000000917097223 */ /* 0x002fc80000000008 */
[----:B--2---:R-:W-:-:S04]  /*09d0*/  FFMA R9, R14, R10, R9 ;  /* 0x0000000a0e097223 */ /* 0x004fc80000000009 */
[----:B---3--:R-:W-:Y:S01]  /*09e0*/  FFMA R23, R12, R11, R9 ;  /* 0x0000000b0c177223 */ /* 0x008fe20000000009 */
[----:B------:R-:W-:Y:S06]  /*09f0*/  @P0 BRA `(.L_x_4) ;  /* 0xfffffff8006c0947 */ /* 0x000fec000383ffff */
.L_x_3:
[----:B------:R-:W0:Y:S01]  /*0a00*/  LDC R0, c[0x0][0x398] ;  /* 0x0000e600ff007b82 */ /* 0x000e220000000800 */
[----:B------:R-:W-:-:S04]  /*0a10*/  ISETP.GE.AND P0, PT, R24, R5, PT ;  /* 0x000000051800720c */ /* 0x000fc80003f06270 */
[----:B------:R-:W-:-:S04]  /*0a20*/  ISETP.GE.OR P0, PT, R22, UR5, P0 ;  /* 0x0000000516007c0c */ /* 0x000fc80008706670 */
[----:B0-----:R-:W-:-:S13]  /*0a30*/  ISETP.LE.OR P0, PT, R0, UR14, P0 ;  /* 0x0000000e00007c0c */ /* 0x001fda0008703670 */
[----:B------:R-:W-:Y:S05]  /*0a40*/  @P0 EXIT ;  /* 0x000000000000094d */ /* 0x000fea0003800000 */
[----:B------:R-:W-:Y:S01]  /*0a50*/  IMAD R3, R22, R5, RZ ;  /* 0x0000000516037224 */ /* 0x000fe200078e02ff */
[----:B------:R-:W0:Y:S01]  /*0a60*/  LDCU.64 UR4, c[0x0][0x390] ;  /* 0x00007200ff0477ac */ /* 0x000e220008000a00 */
[----:B------:R-:W-:-:S03]  /*0a70*/  IMAD R0, R5, UR9, RZ ;  /* 0x0000000905007c24 */ /* 0x000fc6000f8e02ff */
[----:B------:R-:W-:Y:S01]  /*0a80*/  IADD3 R2, P0, PT, R24, R3, RZ ;  /* 0x0000000318027210 */ /* 0x000fe20007f1e0ff */
[----:B------:R-:W-:-:S03]  /*0a90*/  IMAD R17, R17, UR16, R0 ;  /* 0x0000001011117c24 */ /* 0x000fc6000f8e0200 */
[----:B------:R-:W-:-:S03]  /*0aa0*/  LEA.HI.X.SX32 R3, R3, RZ, 0x1, P0 ;  /* 0x000000ff03037211 */ /* 0x000fc600000f0eff */
[----:B------:R-:W-:-:S05]  /*0ab0*/  IMAD.WIDE.U32 R2, R5, UR16, R2 ;  /* 0x0000001005027c25 */ /* 0x000fca000f8e0002 */
[----:B------:R-:W-:Y:S02]  /*0ac0*/  IADD3 R3, PT, PT, R3, R17, RZ ;  /* 0x0000001103037210 */ /* 0x000fe40007ffe0ff */
[----:B0-----:R-:W-:-:S04]  /*0ad0*/  LEA R4, P0, R2, UR4, 0x2 ;  /* 0x0000000402047c11 */ /* 0x001fc8000f8010ff */
[----:B------:R-:W-:-:S05]  /*0ae0*/  LEA.HI.X R5, R2, UR5, R3, 0x2, P0 ;  /* 0x0000000502057c11 */ /* 0x000fca00080f1403 */
[----:B------:R-:W-:Y:S01]  /*0af0*/  STG.E desc[UR12][R4.64], R23 ;  /* 0x0000001704007986 */ /* 0x000fe2000c10190c */
[----:B------:R-:W-:Y:S05]  /*0b00*/  EXIT ;  /* 0x000000000000794d */ /* 0x000fea0003800000 */
.L_x_5:
        /* <DEDUP_REMOVED lines=15> */
.L_x_25:


//--------------------- .text._Z21tensor_mul_vectorizedP6float4S0_S0_iiiii --------------------------
	.section	.text._Z21tensor_mul_vectorizedP6float4S0_S0_iiiii,"ax",@progbits
	.align	128
        .global         _Z21tensor_mul_vectorizedP6float4S0_S0_iiiii
        .type           _Z21tensor_mul_vectorizedP6float4S0_S0_iiiii,@function
        .size           _Z21tensor_mul_vectorizedP6float4S0_S0_iiiii,(.L_x_26 - _Z21tensor_mul_vectorizedP6float4S0_S0_iiiii)
        .other          _Z21tensor_mul_vectorizedP6float4S0_S0_iiiii,@"STO_CUDA_ENTRY STV_DEFAULT"
_Z21tensor_mul_vectorizedP6float4S0_S0_iiiii:
.text._Z21tensor_mul_vectorizedP6float4S0_S0_iiiii:
[----:B------:R-:W-:Y:S01]  /*0000*/  LDC R1, c[0x0][0x37c] ;  /* 0x0000df00ff017b82 */ /* 0x000fe20000000800 */
[----:B------:R-:W0:Y:S01]  /*0010*/  S2R R22, SR_CTAID.X ;  /* 0x0000000000167919 */ /* 0x000e220000002500 */
[----:B------:R-:W1:Y:S06]  /*0020*/  LDCU UR10, c[0x0][0x3a0] ;  /* 0x00007400ff0a77ac */ /* 0x000e6c0008000800 */
[----:B------:R-:W2:Y:S01]  /*0030*/  S2UR UR15, SR_CTAID.Z ;  /* 0x00000000000f79c3 */ /* 0x000ea20000002700 */
[----:B------:R-:W-:Y:S01]  /*0040*/  HFMA2 R23, -RZ, RZ, 0, 0 ;  /* 0x00000000ff177431 */ /* 0x000fe200000001ff */
[----:B------:R-:W0:Y:S01]  /*0050*/  S2R R20, SR_TID.X ;  /* 0x0000000000147919 */ /* 0x000e220000002100 */
[----:B------:R-:W3:Y:S01]  /*0060*/  LDCU UR5, c[0x0][0x39c] ;  /* 0x00007380ff0577ac */ /* 0x000ee20008000800 */
[----:B------:R-:W4:Y:S01]  /*0070*/  S2R R21, SR_CTAID.Y ;  /* 0x0000000000157919 */ /* 0x000f220000002600 */
[----:B------:R-:W5:Y:S01]  /*0080*/  LDCU UR6, c[0x0][0x3a8] ;  /* 0x00007500ff0677ac */ /* 0x000f620008000800 */
[----:B------:R-:W4:Y:S01]  /*0090*/  S2R R16, SR_TID.Y ;  /* 0x0000000000107919 */ /* 0x000f220000002200 */
[----:B------:R-:W0:Y:S01]  /*00a0*/  LDCU.64 UR16, c[0x0][0x358] ;  /* 0x00006b00ff1077ac */ /* 0x000e220008000a00 */
[----:B-1----:R-:W-:-:S02]  /*00b0*/  UISETP.GE.AND UP0, UPT, UR10, 0x1, UPT ;  /* 0x000000010a00788c */ /* 0x002fc4000bf06270 */
[----:B---3--:R-:W-:Y:S02]  /*00c0*/  USHF.R.S32.HI UR4, URZ, 0x1f, UR5 ;  /* 0x0000001fff047899 */ /* 0x008fe40008011405 */
[----:B--2---:R-:W-:Y:S01]  /*00d0*/  UIMAD.WIDE.U32 UR18, UR15, UR5, URZ ;  /* 0x000000050f1272a5 */ /* 0x004fe2000f8e00ff */
[----:B-----5:R-:W-:Y:S01]  /*00e0*/  MOV R24, UR6 ;  /* 0x0000000600187c02 */ /* 0x020fe20008000f00 */
[----:B------:R-:W-:-:S03]  /*00f0*/  UIMAD UR4, UR4, UR15, URZ ;  /* 0x0000000f040472a4 */ /* 0x000fc6000f8e02ff */
[----:B------:R-:W-:Y:S01]  /*0100*/  SHF.R.S32.HI R6, RZ, 0x1f, R24 ;  /* 0x0000001fff067819 */ /* 0x000fe20000011418 */
[----:B------:R-:W-:Y:S01]  /*0110*/  UIADD3 UR12, UPT, UPT, UR19, UR4, URZ ;  /* 0x00000004130c7290 */ /* 0x000fe2000fffe0ff */
[----:B0-----:R-:W-:Y:S01]  /*0120*/  IMAD R22, R22, 0x20, R20 ;  /* 0x0000002016167824 */ /* 0x001fe200078e0214 */
[----:B----4-:R-:W-:Y:S01]  /*0130*/  LEA R21, R21, R16, 0x5 ;  /* 0x0000001015157211 */ /* 0x010fe200078e28ff */
[----:B------:R-:W-:Y:S09]  /*0140*/  BRA.U !UP0, `(.L_x_6) ;  /* 0x0000000908a07547 */ /* 0x000ff2000b800000 */
[----:B------:R-:W0:Y:S01]  /*0150*/  LDCU UR6, c[0x0][0x3a4] ;  /* 0x00007480ff0677ac */ /* 0x000e220008000800 */
[----:B------:R-:W-:Y:S01]  /*0160*/  SHF.R.U64 R3, R16, 0x2, RZ ;  /* 0x0000000210037819 */ /* 0x000fe200000012ff */
[----:B------:R-:W-:Y:S01]  /*0170*/  IMAD.MOV.U32 R17, RZ, RZ, R16 ;  /* 0x000000ffff117224 */ /* 0x000fe200078e0010 */
[----:B------:R-:W-:Y:S01]  /*0180*/  SHF.R.U32.HI R19, RZ, 0x2, R24 ;  /* 0x00000002ff137819 */ /* 0x000fe20000011618 */
[----:B------:R-:W-:Y:S01]  /*0190*/  UIMAD.WIDE.U32 UR4, UR18, UR10, URZ ;  /* 0x0000000a120472a5 */ /* 0x000fe2000f8e00ff */
[----:B------:R-:W-:Y:S01]  /*01a0*/  MOV R23, RZ ;  /* 0x000000ff00177202 */ /* 0x000fe20000000f00 */
[----:B------:R-:W-:Y:S01]  /*01b0*/  UIMAD UR13, UR12, UR10, URZ ;  /* 0x0000000a0c0d72a4 */ /* 0x000fe2000f8e02ff */
[----:B------:R-:W1:Y:S01]  /*01c0*/  LDCU.64 UR20, c[0x0][0x380] ;  /* 0x00007000ff1477ac */ /* 0x000e620008000a00 */
[----:B------:R-:W-:Y:S01]  /*01d0*/  IMAD R18, R20, R19, RZ ;  /* 0x0000001314127224 */ /* 0x000fe200078e02ff */
[----:B------:R-:W-:Y:S02]  /*01e0*/  UIADD3 UR8, UPT, UPT, UR10, 0x1f, URZ ;  /* 0x0000001f0a087890 */ /* 0x000fe4000fffe0ff */
[----:B------:R-:W-:Y:S01]  /*01f0*/  USHF.R.U32.HI UR10, URZ, 0x2, UR10 ;  /* 0x00000002ff0a7899 */ /* 0x000fe2000801160a */
[----:B------:R-:W-:Y:S01]  /*0200*/  UMOV UR9, 0x400 ;  /* 0x0000040000097882 */ /* 0x000fe20000000000 */
[----:B------:R-:W-:-:S02]  /*0210*/  USHF.R.U32.HI UR8, URZ, 0x5, UR8 ;  /* 0x00000005ff087899 */ /* 0x000fc40008011608 */
[----:B0-----:R-:W-:Y:S02]  /*0220*/  USHF.R.S32.HI UR11, URZ, 0x1f, UR6 ;  /* 0x0000001fff0b7899 */ /* 0x001fe40008011406 */
[----:B------:R-:W-:Y:S01]  /*0230*/  IMAD R0, R22, UR10, RZ ;  /* 0x0000000a16007c24 */ /* 0x000fe2000f8e02ff */
[----:B------:R-:W-:Y:S02]  /*0240*/  UIMAD.WIDE.U32 UR6, UR15, UR6, URZ ;  /* 0x000000060f0672a5 */ /* 0x000fe4000f8e00ff */
[----:B------:R-:W-:Y:S02]  /*0250*/  UIMAD UR14, UR11, UR15, URZ ;  /* 0x0000000f0b0e72a4 */ /* 0x000fe4000f8e02ff */
[----:B------:R-:W-:Y:S01]  /*0260*/  UIADD3 UR11, UPT, UPT, UR5, UR13, URZ ;  /* 0x0000000d050b7290 */ /* 0x000fe2000fffe0ff */
[----:B------:R-:W0:Y:S01]  /*0270*/  S2UR UR5, SR_CgaCtaId ;  /* 0x00000000000579c3 */ /* 0x000e220000008800 */
[----:B------:R-:W-:Y:S02]  /*0280*/  UIADD3 UR7, UPT, UPT, UR7, UR14, URZ ;  /* 0x0000000e07077290 */ /* 0x000fe4000fffe0ff */
[----:B------:R-:W-:-:S02]  /*0290*/  USHF.R.U64 UR4, UR4, 0x2, UR11 ;  /* 0x0000000204047899 */ /* 0x000fc4000800120b */
[----:B------:R-:W-:Y:S02]  /*02a0*/  USHF.R.U32.HI UR10, URZ, 0x2, UR11 ;  /* 0x00000002ff0a7899 */ /* 0x000fe4000801160b */
[----:B------:R-:W-:Y:S01]  /*02b0*/  IMAD R5, R24, UR7, RZ ;  /* 0x0000000718057c24 */ /* 0x000fe2000f8e02ff */
[----:B------:R-:W2:Y:S01]  /*02c0*/  LDCU UR13, c[0x0][0x3a4] ;  /* 0x00007480ff0d77ac */ /* 0x000ea20008000800 */
[----:B------:R-:W-:Y:S01]  /*02d0*/  IADD3 R0, P0, P1, R0, UR4, R3 ;  /* 0x0000000400007c10 */ /* 0x000fe2000f91e003 */
[----:B------:R-:W-:Y:S01]  /*02e0*/  IMAD.WIDE.U32 R2, R24, UR6, RZ ;  /* 0x0000000618027c25 */ /* 0x000fe2000f8e00ff */
[----:B------:R-:W-:Y:S02]  /*02f0*/  UIADD3 UR4, UPT, UPT, UR9, 0x1000, URZ ;  /* 0x0000100009047890 */ /* 0x000fe4000fffe0ff */
[----:B------:R-:W-:Y:S01]  /*0300*/  IADD3.X R27, PT, PT, RZ, UR10, RZ, P0, P1 ;  /* 0x0000000aff1b7c10 */ /* 0x000fe200087e24ff */
[----:B------:R-:W-:Y:S01]  /*0310*/  IMAD R5, R6, UR6, R5 ;  /* 0x0000000606057c24 */ /* 0x000fe2000f8e0205 */
[C---:B-1----:R-:W-:Y:S01]  /*0320*/  LEA R26, P0, R0.reuse, UR20, 0x4 ;  /* 0x00000014001a7c11 */ /* 0x042fe2000f8020ff */
[----:B------:R-:W1:Y:S02]  /*0330*/  LDCU UR7, c[0x0][0x3a0] ;  /* 0x00007400ff0777ac */ /* 0x000e640008000800 */
[----:B------:R-:W-:Y:S01]  /*0340*/  IMAD.IADD R11, R3, 0x1, R5 ;  /* 0x00000001030b7824 */ /* 0x000fe200078e0205 */
[----:B------:R-:W-:Y:S01]  /*0350*/  LEA.HI.X R27, R0, UR21, R27, 0x4, P0 ;  /* 0x00000015001b7c11 */ /* 0x000fe200080f241b */
[----:B------:R-:W3:Y:S01]  /*0360*/  LDCU UR6, c[0x0][0x39c] ;  /* 0x00007380ff0677ac */ /* 0x000ee20008000800 */
[----:B------:R-:W4:Y:S01]  /*0370*/  LDC R0, c[0x0][0x3a8] ;  /* 0x0000ea00ff007b82 */ /* 0x000f220000000800 */
[----:B------:R-:W-:Y:S01]  /*0380*/  IADD3 R26, P1, PT, R26, 0x8, RZ ;  /* 0x000000081a1a7810 */ /* 0x000fe20007f3e0ff */
[----:B0-----:R-:W-:Y:S01]  /*0390*/  ULEA UR4, UR5, UR4, 0x18 ;  /* 0x0000000405047291 */ /* 0x001fe2000f8ec0ff */
[----:B------:R-:W-:Y:S01]  /*03a0*/  SHF.R.U64 R2, R2, 0x2, R11 ;  /* 0x0000000202027819 */ /* 0x000fe2000000120b */
[----:B------:R-:W-:-:S02]  /*03b0*/  ULEA UR9, UR5, UR9, 0x18 ;  /* 0x0000000905097291 */ /* 0x000fc4000f8ec0ff */
[----:B------:R-:W-:Y:S01]  /*03c0*/  IMAD.X R27, RZ, RZ, R27, P1 ;  /* 0x000000ffff1b7224 */ /* 0x000fe200008e061b */
[----:B------:R-:W0:Y:S01]  /*03d0*/  LDCU.64 UR10, c[0x0][0x388] ;  /* 0x00007100ff0a77ac */ /* 0x000e220008000a00 */
[----:B------:R-:W-:Y:S02]  /*03e0*/  LEA.HI R5, P0, R21, R2, RZ, 0x1e ;  /* 0x0000000215057211 */ /* 0x000fe4000781f0ff */
[C---:B------:R-:W-:Y:S01]  /*03f0*/  LEA R9, R20.reuse, UR4, 0x7 ;  /* 0x0000000414097c11 */ /* 0x040fe2000f8e38ff */
[----:B------:R-:W-:Y:S01]  /*0400*/  UIADD3 UR8, UPT, UPT, -UR8, URZ, URZ ;  /* 0x000000ff08087290 */ /* 0x000fe2000fffe1ff */
[----:B------:R-:W-:Y:S02]  /*0410*/  LEA R3, R20, UR9, 0x7 ;  /* 0x0000000914037c11 */ /* 0x000fe4000f8e38ff */
[C---:B------:R-:W-:Y:S02]  /*0420*/  LEA R7, R16.reuse, UR4, 0x2 ;  /* 0x0000000410077c11 */ /* 0x040fe4000f8e10ff */
[----:B------:R-:W-:-:S02]  /*0430*/  LEA R4, R16, R9, 0x2 ;  /* 0x0000000910047211 */ /* 0x000fc400078e10ff */
[----:B-123--:R-:W-:-:S07]  /*0440*/  LEA.HI.X R2, R11, RZ, RZ, 0x1e, P0 ;  /* 0x000000ff0b027211 */ /* 0x00efce00000ff4ff */
.L_x_11:
[----:B------:R-:W-:Y:S01]  /*0450*/  ISETP.GE.AND P0, PT, R17, UR7, PT ;  /* 0x0000000711007c0c */ /* 0x000fe2000bf06270 */
[----:B------:R-:W-:Y:S01]  /*0460*/  UMOV UR5, UR6 ;  /* 0x0000000600057c82 */ /* 0x000fe20008000000 */
[----:B------:R-:W-:Y:S01]  /*0470*/  BSSY.RECONVERGENT B0, `(.L_x_7) ;  /* 0x000000e000007945 */ /* 0x000fe20003800200 */
[----:B------:R-:W-:Y:S01]  /*0480*/  LOP3.LUT R12, R16, 0x3, RZ, 0xc0, !PT ;  /* 0x00000003100c7812 */ /* 0x000fe200078ec0ff */
[----:B------:R-:W-:Y:S01]  /*0490*/  IMAD.MOV.U32 R10, RZ, RZ, RZ ;  /* 0x000000ffff0a7224 */ /* 0x000fe200078e00ff */
[----:B------:R-:W-:Y:S02]  /*04a0*/  ISETP.GE.OR P0, PT, R22, UR5, P0 ;  /* 0x0000000516007c0c */ /* 0x000fe40008706670 */
[----:B------:R-:W-:-:S11]  /*04b0*/  LEA R13, R16, R3, 0x2 ;  /* 0x00000003100d7211 */ /* 0x000fd600078e10ff */
[----:B------:R-:W-:Y:S05]  /*04c0*/  @P0 BRA `(.L_x_8) ;  /* 0x0000000000200947 */ /* 0x000fea0003800000 */
[----:B------:R-:W-:-:S13]  /*04d0*/  ISETP.NE.AND P0, PT, R12, RZ, PT ;  /* 0x000000ff0c00720c */ /* 0x000fda0003f05270 */
[----:B------:R1:W2:Y:S04]  /*04e0*/  @P0 LDG.E R11, desc[UR16][R26.64+-0x4] ;  /* 0xfffffc101a0b0981 */ /* 0x0002a8000c1e1900 */
[----:B------:R-:W2:Y:S04]  /*04f0*/  @P0 LDG.E.64 R8, desc[UR16][R26.64] ;  /* 0x000000101a080981 */ /* 0x000ea8000c1e1b00 */
[----:B------:R1:W5:Y:S01]  /*0500*/  @!P0 LDG.E R10, desc[UR16][R26.64+-0x8] ;  /* 0xfffff8101a0a8981 */ /* 0x000362000c1e1900 */
[C---:B------:R-:W-:Y:S02]  /*0510*/  ISETP.NE.AND P2, PT, R12.reuse, 0x1, P0 ;  /* 0x000000010c00780c */ /* 0x040fe40000745270 */
[----:B------:R-:W-:-:S11]  /*0520*/  @P0 ISETP.NE.AND P1, PT, R12, 0x2, PT ;  /* 0x000000020c00080c */ /* 0x000fd60003f25270 */
[----:B--2---:R-:W-:-:S04]  /*0530*/  @P2 FSEL R11, R8, R9, !P1 ;  /* 0x00000009080b2208 */ /* 0x004fc80004800000 */
[----:B-1----:R-:W-:-:S07]  /*0540*/  @P0 MOV R10, R11 ;  /* 0x0000000b000a0202 */ /* 0x002fce0000000f00 */
.L_x_8:
[----:B0-----:R-:W-:Y:S05]  /*0550*/  BSYNC.RECONVERGENT B0 ;  /* 0x0000000000007941 */ /* 0x001fea0003800200 */
.L_x_7:
[----:B----4-:R-:W-:Y:S01]  /*0560*/  IMAD.MOV.U32 R24, RZ, RZ, R0 ;  /* 0x000000ffff187224 */ /* 0x010fe200078e0000 */
[----:B-----5:R0:W-:Y:S01]  /*0570*/  STS [R13], R10 ;  /* 0x0000000a0d007388 */ /* 0x0201e20000000800 */
[----:B------:R-:W-:Y:S01]  /*0580*/  BSSY.RECONVERGENT B0, `(.L_x_9) ;  /* 0x0000011000007945 */ /* 0x000fe20003800200 */
[----:B------:R-:W-:Y:S02]  /*0590*/  HFMA2 R25, -RZ, RZ, 0, 0 ;  /* 0x00000000ff197431 */ /* 0x000fe400000001ff */
[----:B------:R-:W-:-:S04]  /*05a0*/  ISETP.GE.AND P0, PT, R21, R24, PT ;  /* 0x000000181500720c */ /* 0x000fc80003f06270 */
[----:B------:R-:W-:-:S13]  /*05b0*/  ISETP.GE.OR P0, PT, R20, UR13, P0 ;  /* 0x0000000d14007c0c */ /* 0x000fda0008706670 */
[----:B0-----:R-:W-:Y:S05]  /*05c0*/  @P0 BRA `(.L_x_10) ;  /* 0x0000000000300947 */ /* 0x001fea0003800000 */
[----:B------:R-:W-:Y:S02]  /*05d0*/  IADD3 R8, P1, PT, R18, R5, RZ ;  /* 0x0000000512087210 */ /* 0x000fe40007f3e0ff */
[----:B------:R-:W-:-:S03]  /*05e0*/  ISETP.NE.AND P0, PT, R12, RZ, PT ;  /* 0x000000ff0c00720c */ /* 0x000fc60003f05270 */
[----:B------:R-:W-:Y:S01]  /*05f0*/  IMAD.X R9, RZ, RZ, R2, P1 ;  /* 0x000000ffff097224 */ /* 0x000fe200008e0602 */
[----:B------:R-:W-:-:S04]  /*0600*/  LEA R10, P1, R8, UR10, 0x4 ;  /* 0x0000000a080a7c11 */ /* 0x000fc8000f8220ff */
[----:B------:R-:W-:-:S05]  /*0610*/  LEA.HI.X R11, R8, UR11, R9, 0x4, P1 ;  /* 0x0000000b080b7c11 */ /* 0x000fca00088f2409 */
[----:B------:R0:W2:Y:S04]  /*0620*/  @P0 LDG.E R13, desc[UR16][R10.64+0x4] ;  /* 0x000004100a0d0981 */ /* 0x0000a8000c1e1900 */
[----:B------:R-:W2:Y:S04]  /*0630*/  @P0 LDG.E.64 R8, desc[UR16][R10.64+0x8] ;  /* 0x000008100a080981 */ /* 0x000ea8000c1e1b00 */
[----:B------:R0:W5:Y:S01]  /*0640*/  @!P0 LDG.E R25, desc[UR16][R10.64] ;  /* 0x000000100a198981 */ /* 0x000162000c1e1900 */
[C---:B------:R-:W-:Y:S02]  /*0650*/  ISETP.NE.AND P2, PT, R12.reuse, 0x1, P0 ;  /* 0x000000010c00780c */ /* 0x040fe40000745270 */
[----:B------:R-:W-:-:S11]  /*0660*/  @P0 ISETP.NE.AND P1, PT, R12, 0x2, PT ;  /* 0x000000020c00080c */ /* 0x000fd60003f25270 */
[----:B--2---:R-:W-:-:S04]  /*0670*/  @P2 FSEL R13, R8, R9, !P1 ;  /* 0x00000009080d2208 */ /* 0x004fc80004800000 */
[----:B0-----:R-:W-:-:S07]  /*0680*/  @P0 MOV R25, R13 ;  /* 0x0000000d00190202 */ /* 0x001fce0000000f00 */
.L_x_10:
[----:B------:R-:W-:Y:S05]  /*0690*/  BSYNC.RECONVERGENT B0 ;  /* 0x0000000000007941 */ /* 0x000fea0003800200 */
.L_x_9:
[----:B-----5:R-:W-:Y:S01]  /*06a0*/  STS [R4], R25 ;  /* 0x0000001904007388 */ /* 0x020fe20000000800 */
[----:B------:R-:W-:Y:S01]  /*06b0*/  UIADD3 UR8, UPT, UPT, UR8, 0x1, URZ ;  /* 0x0000000108087890 */ /* 0x000fe2000fffe0ff */
[----:B------:R-:W-:Y:S03]  /*06c0*/  BAR.SYNC.DEFER_BLOCKING 0x0 ;  /* 0x0000000000007b1d */ /* 0x000fe60000010000 */
[----:B------:R-:W-:Y:S01]  /*06d0*/  UISETP.NE.AND UP0, UPT, UR8, URZ, UPT ;  /* 0x000000ff0800728c */ /* 0x000fe2000bf05270 */
[----:B------:R-:W-:Y:S01]  /*06e0*/  IADD3 R26, P0, PT, R26, 0x80, RZ ;  /* 0x000000801a1a7810 */ /* 0x000fe20007f1e0ff */
[----:B------:R-:W-:Y:S01]  /*06f0*/  VIADD R20, R20, 0x20 ;  /* 0x0000002014147836 */ /* 0x000fe20000000000 */
[----:B------:R-:W-:Y:S02]  /*0700*/  LEA R18, R19, R18, 0x5 ;  /* 0x0000001213127211 */ /* 0x000fe400078e28ff */
[----:B------:R-:W-:Y:S01]  /*0710*/  IADD3 R17, PT, PT, R17, 0x20, RZ ;  /* 0x0000002011117810 */ /* 0x000fe20007ffe0ff */
[----:B------:R-:W-:Y:S01]  /*0720*/  IMAD.X R27, RZ, RZ, R27, P0 ;  /* 0x000000ffff1b7224 */ /* 0x000fe200000e061b */
[----:B------:R-:W-:Y:S04]  /*0730*/  LDS R8, [R7] ;  /* 0x0000000007087984 */ /* 0x000fe80000000800 */
[----:B------:R-:W0:Y:S04]  /*0740*/  LDS.128 R12, [R3] ;  /* 0x00000000030c7984 */ /* 0x000e280000000c00 */
[----:B------:R-:W1:Y:S04]  /*0750*/  LDS R9, [R7+0x80] ;  /* 0x0000800007097984 */ /* 0x000e680000000800 */
        /* <DEDUP_REMOVED lines=12> */
[----:B-1----:R-:W-:Y:S02]  /*0820*/  FFMA R23, R23, R9, R8 ;  /* 0x0000000917177223 */ /* 0x002fe40000000008 */
[----:B------:R-:W-:Y:S02]  /*0830*/  LDS R9, [R7+0x400] ;  /* 0x0004000007097984 */ /* 0x000fe40000000800 */
[----:B------:R-:W-:Y:S02]  /*0840*/  FFMA R23, R12, R10, R23 ;  /* 0x0000000a0c177223 */ /* 0x000fe40000000017 */
[----:B------:R-:W0:Y:S02]  /*0850*/  LDS.128 R12, [R3+0x20] ;  /* 0x00002000030c7984 */ /* 0x000e240000000c00 */
[----:B--2---:R-:W-:Y:S02]  /*0860*/  FFMA R11, R28, R11, R23 ;  /* 0x0000000b1c0b7223 */ /* 0x004fe40000000017 */
[----:B------:R-:W1:Y:S04]  /*0870*/  LDS R23, [R7+0x480] ;  /* 0x0004800007177984 */ /* 0x000e680000000800 */
        /* <DEDUP_REMOVED lines=48> */
[----:B-1----:R-:W-:-:S04]  /*0b80*/  FFMA R9, R23, R9, R8 ;  /* 0x0000000917097223 */ /* 0x002fc80000000008 */
[----:B--2---:R-:W-:-:S04]  /*0b90*/  FFMA R9, R14, R10, R9 ;  /* 0x0000000a0e097223 */ /* 0x004fc80000000009 */
[----:B---3--:R-:W-:Y:S01]  /*0ba0*/  FFMA R23, R12, R11, R9 ;  /* 0x0000000b0c177223 */ /* 0x008fe20000000009 */
[----:B------:R-:W-:Y:S06]  /*0bb0*/  BAR.SYNC.DEFER_BLOCKING 0x0 ;  /* 0x0000000000007b1d */ /* 0x000fec0000010000 */
[----:B------:R-:W-:Y:S05]  /*0bc0*/  BRA.U UP0, `(.L_x_11) ;  /* 0xfffffff900207547 */ /* 0x000fea000b83ffff */
.L_x_6:
[----:B------:R-:W0:Y:S01]  /*0bd0*/  LDC R0, c[0x0][0x398] ;  /* 0x0000e600ff007b82 */ /* 0x000e220000000800 */
[----:B------:R-:W-:-:S04]  /*0be0*/  ISETP.GE.AND P0, PT, R21, R24, PT ;  /* 0x000000181500720c */ /* 0x000fc80003f06270 */
[----:B------:R-:W-:-:S04]  /*0bf0*/  ISETP.GE.OR P0, PT, R22, UR5, P0 ;  /* 0x0000000516007c0c */ /* 0x000fc80008706670 */
[----:B0-----:R-:W-:-:S13]  /*0c00*/  ISETP.LE.OR P0, PT, R0, UR15, P0 ;  /* 0x0000000f00007c0c */ /* 0x001fda0008703670 */
[----:B------:R-:W-:Y:S05]  /*0c10*/  @P0 EXIT ;  /* 0x000000000000094d */ /* 0x000fea0003800000 */
[----:B------:R-:W0:Y:S01]  /*0c20*/  LDC.64 R2, c[0x0][0x390] ;  /* 0x0000e400ff027b82 */ /* 0x000e220000000a00 */
[C---:B------:R-:W-:Y:S01]  /*0c30*/  IMAD R7, R24.reuse, UR12, RZ ;  /* 0x0000000c18077c24 */ /* 0x040fe2000f8e02ff */
[----:B------:R-:W-:Y:S01]  /*0c40*/  SHF.R.U32.HI R9, RZ, 0x2, R24 ;  /* 0x00000002ff097819 */ /* 0x000fe20000011618 */
[----:B------:R-:W-:Y:S01]  /*0c50*/  IMAD.WIDE.U32 R4, R24, UR18, RZ ;  /* 0x0000001218047c25 */ /* 0x000fe2000f8e00ff */
[----:B------:R-:W-:-:S03]  /*0c60*/  SHF.R.U32.HI R21, RZ, 0x2, R21 ;  /* 0x00000002ff157819 */ /* 0x000fc60000011615 */
[----:B------:R-:W-:Y:S02]  /*0c70*/  IMAD R7, R6, UR18, R7 ;  /* 0x0000001206077c24 */ /* 0x000fe4000f8e0207 */
[----:B------:R-:W-:Y:S02]  /*0c80*/  IMAD R22, R22, R9, R21 ;  /* 0x0000000916167224 */ /* 0x000fe400078e0215 */
[----:B------:R-:W-:-:S05]  /*0c90*/  IMAD.IADD R5, R5, 0x1, R7 ;  /* 0x0000000105057824 */ /* 0x000fca00078e0207 */
[----:B------:R-:W-:-:S04]  /*0ca0*/  SHF.R.U64 R5, R4, 0x2, R5 ;  /* 0x0000000204057819 */ /* 0x000fc80000001205 */
[----:B------:R-:W-:-:S05]  /*0cb0*/  IADD3 R5, PT, PT, R22, R5, RZ ;  /* 0x0000000516057210 */ /* 0x000fca0007ffe0ff */
[----:B0-----:R-:W-:-:S05]  /*0cc0*/  IMAD.WIDE R2, R5, 0x10, R2 ;  /* 0x0000001005027825 */ /* 0x001fca00078e0202 */
[----:B------:R-:W2:Y:S01]  /*0cd0*/  LDG.E.128 R4, desc[UR16][R2.64] ;  /* 0x0000001002047981 */ /* 0x000ea2000c1e1d00 */
[----:B------:R-:W-:Y:S01]  /*0ce0*/  LOP3.LUT P0, R16, R16, 0x3, RZ, 0xc0, !PT ;  /* 0x0000000310107812 */ /* 0x000fe2000780c0ff */
[----:B------:R-:W-:Y:S01]  /*0cf0*/  BSSY.RECONVERGENT B0, `(.L_x_12) ;  /* 0x000000a000007945 */ /* 0x000fe20003800200 */
[----:B--2---:R-:W-:-:S11]  /*0d00*/  IMAD.MOV.U32 R0, RZ, RZ, R4 ;  /* 0x000000ffff007224 */ /* 0x004fd600078e0004 */
[----:B------:R-:W-:Y:S05]  /*0d10*/  @!P0 BRA `(.L_x_13) ;  /* 0x00000000001c8947 */ /* 0x000fea0003800000 */
[----:B------:R-:W-:-:S13]  /*0d20*/  ISETP.NE.AND P0, PT, R16, 0x1, PT ;  /* 0x000000011000780c */ /* 0x000fda0003f05270 */
[----:B------:R-:W-:-:S04]  /*0d30*/  @P0 ISETP.NE.AND P1, PT, R16, 0x2, PT ;  /* 0x000000021000080c */ /* 0x000fc80003f25270 */
[----:B------:R-:W-:Y:S02]  /*0d40*/  @P0 FSEL R7, R7, R23, !P1 ;  /* 0x0000001707070208 */ /* 0x000fe40004800000 */
[----:B------:R-:W-:Y:S02]  /*0d50*/  @P0 FSEL R6, R23, R6, !P1 ;  /* 0x0000000617060208 */ /* 0x000fe40004800000 */
[----:B------:R-:W-:-:S05]  /*0d60*/  @P0 MOV R23, R0 ;  /* 0x0000000000170202 */ /* 0x000fca0000000f00 */
[----:B------:R-:W-:Y:S01]  /*0d70*/  @!P0 IMAD.MOV.U32 R5, RZ, RZ, R23 ;  /* 0x000000ffff058224 */ /* 0x000fe200078e0017 */
[----:B------:R-:W-:-:S07]  /*0d80*/  @!P0 MOV R23, R0 ;  /* 0x0000000000178202 */ /* 0x000fce0000000f00 */
.L_x_13:
[----:B------:R-:W-:Y:S05]  /*0d90*/  BSYNC.RECONVERGENT B0 ;  /* 0x0000000000007941 */ /* 0x000fea0003800200 */
.L_x_12:
[----:B------:R-:W-:-:S05]  /*0da0*/  IMAD.MOV.U32 R4, RZ, RZ, R23 ;  /* 0x000000ffff047224 */ /* 0x000fca00078e0017 */
[----:B------:R-:W-:Y:S01]  /*0db0*/  STG.E.128 desc[UR16][R2.64], R4 ;  /* 0x0000000402007986 */ /* 0x000fe2000c101d10 */
[----:B------:R-:W-:Y:S05]  /*0dc0*/  EXIT ;  /* 0x000000000000794d */ /* 0x000fea0003800000 */
.L_x_14:
        /* <DEDUP_REMOVED lines=11> */
.L_x_26:


//--------------------- .text._Z10tensor_mulPfS_S_iiiii --------------------------
	.section	.text._Z10tensor_mulPfS_S_iiiii,"ax",@progbits
	.align	128
        .global         _Z10tensor_mulPfS_S_iiiii
        .type           _Z10tensor_mulPfS_S_iiiii,@function
        .size           _Z10tensor_mulPfS_S_iiiii,(.L_x_27 - _Z10tensor_mulPfS_S_iiiii)
        .other          _Z10tensor_mulPfS_S_iiiii,@"STO_CUDA_ENTRY STV_DEFAULT"
_Z10tensor_mulPfS_S_iiiii:
.text._Z10tensor_mulPfS_S_iiiii:
[----:B------:R-:W-:Y:S01]  /*0000*/  LDC R1, c[0x0][0x37c] ;  /* 0x0000df00ff017b82 */ /* 0x000fe20000000800 */
[----:B------:R-:W0:Y:S07]  /*0010*/  S2R R4, SR_TID.Y ;  /* 0x0000000000047919 */ /* 0x000e2e0000002200 */
[----:B------:R-:W1:Y:S01]  /*0020*/  LDC R2, c[0x0][0x360] ;  /* 0x0000d800ff027b82 */ /* 0x000e620000000800 */
[----:B------:R-:W1:Y:S07]  /*0030*/  S2R R5, SR_TID.X ;  /* 0x0000000000057919 */ /* 0x000e6e0000002100 */
[----:B------:R-:W0:Y:S08]  /*0040*/  S2UR UR5, SR_CTAID.Y ;  /* 0x00000000000579c3 */ /* 0x000e300000002600 */
[----:B------:R-:W0:Y:S08]  /*0050*/  LDC R3, c[0x0][0x364] ;  /* 0x0000d900ff037b82 */ /* 0x000e300000000800 */
[----:B------:R-:W1:Y:S08]  /*0060*/  S2UR UR4, SR_CTAID.X ;  /* 0x00000000000479c3 */ /* 0x000e700000002500 */
[----:B------:R-:W2:Y:S08]  /*0070*/  LDC R0, c[0x0][0x3a8] ;  /* 0x0000ea00ff007b82 */ /* 0x000eb00000000800 */
[----:B------:R-:W3:Y:S01]  /*0080*/  LDC.64 R6, c[0x0][0x398] ;  /* 0x0000e600ff067b82 */ /* 0x000ee20000000a00 */
[----:B0-----:R-:W-:-:S07]  /*0090*/  IMAD R3, R3, UR5, R4 ;  /* 0x0000000503037c24 */ /* 0x001fce000f8e0204 */
[----:B------:R-:W0:Y:S01]  /*00a0*/  S2UR UR6, SR_CTAID.Z ;  /* 0x00000000000679c3 */ /* 0x000e220000002700 */
[----:B-1----:R-:W-:Y:S01]  /*00b0*/  IMAD R2, R2, UR4, R5 ;  /* 0x0000000402027c24 */ /* 0x002fe2000f8e0205 */
[----:B--2---:R-:W-:-:S04]  /*00c0*/  ISETP.GE.AND P0, PT, R3, R0, PT ;  /* 0x000000000300720c */ /* 0x004fc80003f06270 */
[----:B---3--:R-:W-:-:S04]  /*00d0*/  ISETP.GE.OR P0, PT, R2, R7, P0 ;  /* 0x000000070200720c */ /* 0x008fc80000706670 */
[----:B0-----:R-:W-:-:S13]  /*00e0*/  ISETP.LE.OR P0, PT, R6, UR6, P0 ;  /* 0x0000000606007c0c */ /* 0x001fda0008703670 */
[----:B------:R-:W-:Y:S05]  /*00f0*/  @P0 EXIT ;  /* 0x000000000000094d */ /* 0x000fea0003800000 */
[----:B------:R-:W0:Y:S01]  /*0100*/  LDCU.64 UR8, c[0x0][0x3a0] ;  /* 0x00007400ff0877ac */ /* 0x000e220008000a00 */
[----:B------:R-:W-:Y:S01]  /*0110*/  SHF.R.S32.HI R4, RZ, 0x1f, R7 ;  /* 0x0000001fff047819 */ /* 0x000fe20000011407 */
[----:B------:R-:W-:Y:S01]  /*0120*/  IMAD.WIDE.U32 R6, R7, UR6, RZ ;  /* 0x0000000607067c25 */ /* 0x000fe2000f8e00ff */
[----:B------:R-:W1:Y:S03]  /*0130*/  LDCU.64 UR10, c[0x0][0x358] ;  /* 0x00006b00ff0a77ac */ /* 0x000e660008000a00 */
[----:B------:R-:W-:Y:S02]  /*0140*/  IMAD R5, R4, UR6, RZ ;  /* 0x0000000604057c24 */ /* 0x000fe4000f8e02ff */
[----:B------:R-:W-:-:S04]  /*0150*/  IMAD.WIDE.U32 R12, R6, R0, RZ ;  /* 0x00000000060c7225 */ /* 0x000fc800078e00ff */
[----:B------:R-:W-:Y:S02]  /*0160*/  IMAD.IADD R5, R7, 0x1, R5 ;  /* 0x0000000107057824 */ /* 0x000fe400078e0205 */
[----:B------:R-:W-:Y:S01]  /*0170*/  IMAD.MOV.U32 R20, RZ, RZ, RZ ;  /* 0x000000ffff147224 */ /* 0x000fe200078e00ff */
[----:B0-----:R-:W-:Y:S02]  /*0180*/  UISETP.GE.AND UP0, UPT, UR8, 0x1, UPT ;  /* 0x000000010800788c */ /* 0x001fe4000bf06270 */
[C---:B------:R-:W-:Y:S01]  /*0190*/  IMAD R9, R5.reuse, UR8, RZ ;  /* 0x0000000805097c24 */ /* 0x040fe2000f8e02ff */
[----:B------:R-:W-:Y:S01]  /*01a0*/  USHF.R.S32.HI UR12, URZ, 0x1f, UR8 ;  /* 0x0000001fff0c7899 */ /* 0x000fe20008011408 */
[----:B------:R-:W-:Y:S01]  /*01b0*/  IMAD R5, R5, R0, RZ ;  /* 0x0000000005057224 */ /* 0x000fe200078e02ff */
[----:B------:R-:W-:Y:S02]  /*01c0*/  USHF.R.S32.HI UR7, URZ, 0x1f, UR9 ;  /* 0x0000001fff077899 */ /* 0x000fe40008011409 */
[----:B------:R-:W-:Y:S01]  /*01d0*/  UIMAD.WIDE.U32 UR4, UR6, UR9, URZ ;  /* 0x00000009060472a5 */ /* 0x000fe2000f8e00ff */
[----:B------:R-:W-:Y:S01]  /*01e0*/  IMAD.IADD R4, R13, 0x1, R5 ;  /* 0x000000010d047824 */ /* 0x000fe200078e0205 */
[----:B------:R-:W-:Y:S01]  /*01f0*/  UIMAD UR7, UR7, UR6, URZ ;  /* 0x00000006070772a4 */ /* 0x000fe2000f8e02ff */
[----:B------:R-:W-:Y:S01]  /*0200*/  IMAD R14, R6, UR12, R9 ;  /* 0x0000000c060e7c24 */ /* 0x000fe2000f8e0209 */
[----:B-1----:R-:W-:Y:S10]  /*0210*/  BRA.U !UP0, `(.L_x_15) ;  /* 0x0000000908f47547 */ /* 0x002ff4000b800000 */
[----:B------:R-:W-:Y:S02]  /*0220*/  UISETP.GE.U32.AND UP0, UPT, UR8, 0x8, UPT ;  /* 0x000000080800788c */ /* 0x000fe4000bf06070 */
[----:B------:R-:W-:Y:S01]  /*0230*/  IMAD.WIDE.U32 R6, R6, UR8, RZ ;  /* 0x0000000806067c25 */ /* 0x000fe2000f8e00ff */
[----:B------:R-:W-:-:S03]  /*0240*/  UIADD3 UR5, UPT, UPT, UR5, UR7, URZ ;  /* 0x0000000705057290 */ /* 0x000fc6000fffe0ff */
[----:B------:R-:W-:Y:S02]  /*0250*/  IMAD R5, R2, UR8, RZ ;  /* 0x0000000802057c24 */ /* 0x000fe4000f8e02ff */
[C---:B------:R-:W-:Y:S01]  /*0260*/  IMAD.WIDE.U32 R10, R0.reuse, UR4, RZ ;  /* 0x00000004000a7c25 */ /* 0x040fe2000f8e00ff */
[----:B------:R-:W-:Y:S02]  /*0270*/  UMOV UR4, URZ ;  /* 0x000000ff00047c82 */ /* 0x000fe40008000000 */
[----:B------:R-:W-:Y:S01]  /*0280*/  SHF.R.S32.HI R9, RZ, 0x1f, R5 ;  /* 0x0000001fff097819 */ /* 0x000fe20000011405 */
[----:B------:R-:W-:Y:S01]  /*0290*/  IMAD.MOV.U32 R20, RZ, RZ, RZ ;  /* 0x000000ffff147224 */ /* 0x000fe200078e00ff */
[----:B------:R-:W-:Y:S01]  /*02a0*/  IADD3 R6, P0, PT, R5, R6, RZ ;  /* 0x0000000605067210 */ /* 0x000fe20007f1e0ff */
[----:B------:R-:W-:Y:S01]  /*02b0*/  IMAD R5, R0, UR5, RZ ;  /* 0x0000000500057c24 */ /* 0x000fe2000f8e02ff */
[----:B------:R-:W-:Y:S02]  /*02c0*/  IADD3 R8, P1, PT, R3, R10, RZ ;  /* 0x0000000a03087210 */ /* 0x000fe40007f3e0ff */
[----:B------:R-:W-:-:S03]  /*02d0*/  IADD3.X R7, PT, PT, R9, R7, R14, P0, !PT ;  /* 0x0000000709077210 */ /* 0x000fc600007fe40e */
[----:B------:R-:W-:Y:S01]  /*02e0*/  IMAD.X R10, R11, 0x1, R5, P1 ;  /* 0x000000010b0a7824 */ /* 0x000fe200008e0605 */
[----:B------:R-:W-:Y:S07]  /*02f0*/  BRA.U !UP0, `(.L_x_16) ;  /* 0x0000000508647547 */ /* 0x000fee000b800000 */
[----:B------:R-:W0:Y:S01]  /*0300*/  LDCU.64 UR4, c[0x0][0x380] ;  /* 0x00007000ff0477ac */ /* 0x000e220008000a00 */
[----:B------:R-:W1:Y:S01]  /*0310*/  LDC R5, c[0x0][0x3a8] ;  /* 0x0000ea00ff057b82 */ /* 0x000e620000000800 */
[C---:B------:R-:W-:Y:S02]  /*0320*/  IMAD.SHL.U32 R9, R0.reuse, 0x2, RZ ;  /* 0x0000000200097824 */ /* 0x040fe400078e00ff */
[C---:B------:R-:W-:Y:S01]  /*0330*/  IMAD R11, R0.reuse, 0x3, RZ ;  /* 0x00000003000b7824 */ /* 0x040fe200078e02ff */
[----:B------:R-:W2:Y:S01]  /*0340*/  LDCU.64 UR6, c[0x0][0x388] ;  /* 0x00007100ff0677ac */ /* 0x000ea20008000a00 */
[C---:B------:R-:W-:Y:S02]  /*0350*/  IMAD.SHL.U32 R23, R0.reuse, 0x4, RZ ;  /* 0x0000000400177824 */ /* 0x040fe400078e00ff */
[C---:B------:R-:W-:Y:S02]  /*0360*/  IMAD R25, R0.reuse, 0x5, RZ ;  /* 0x0000000500197824 */ /* 0x040fe400078e02ff */
[----:B------:R-:W-:-:S02]  /*0370*/  IMAD R27, R0, 0x6, RZ ;  /* 0x00000006001b7824 */ /* 0x000fc400078e02ff */
[----:B------:R-:W-:Y:S02]  /*0380*/  IMAD R29, R0, 0x7, RZ ;  /* 0x00000007001d7824 */ /* 0x000fe400078e02ff */
[----:B------:R-:W-:Y:S02]  /*0390*/  IMAD.MOV.U32 R20, RZ, RZ, RZ ;  /* 0x000000ffff147224 */ /* 0x000fe400078e00ff */
[----:B------:R-:W-:Y:S01]  /*03a0*/  IMAD.MOV.U32 R22, RZ, RZ, RZ ;  /* 0x000000ffff167224 */ /* 0x000fe200078e00ff */
[----:B0-----:R-:W-:Y:S01]  /*03b0*/  LEA R24, P0, R6, UR4, 0x2 ;  /* 0x0000000406187c11 */ /* 0x001fe2000f8010ff */
[----:B------:R-:W-:-:S03]  /*03c0*/  ULOP3.LUT UR4, UR8, 0x7ffffff8, URZ, 0xc0, !UPT ;  /* 0x7ffffff808047892 */ /* 0x000fc6000f8ec0ff */
[----:B------:R-:W-:Y:S01]  /*03d0*/  LEA.HI.X R26, R6, UR5, R7, 0x2, P0 ;  /* 0x00000005061a7c11 */ /* 0x000fe200080f1407 */
[----:B------:R-:W-:Y:S01]  /*03e0*/  UIADD3 UR4, UPT, UPT, -UR4, URZ, URZ ;  /* 0x000000ff04047290 */ /* 0x000fe2000fffe1ff */
[----:B------:R-:W-:-:S05]  /*03f0*/  IADD3 R24, P0, PT, R24, 0x10, RZ ;  /* 0x0000001018187810 */ /* 0x000fca0007f1e0ff */
[----:B--2---:R-:W-:-:S08]  /*0400*/  IMAD.X R26, RZ, RZ, R26, P0 ;  /* 0x000000ffff1a7224 */ /* 0x004fd000000e061a */
.L_x_17:
[----:B------:R-:W-:-:S04]  /*0410*/  IADD3 R14, P0, PT, R22, R8, RZ ;  /* 0x00000008160e7210 */ /* 0x000fc80007f1e0ff */
[----:B------:R-:W-:Y:S02]  /*0420*/  LEA.HI.X.SX32 R15, R22, R10, 0x1, P0 ;  /* 0x0000000a160f7211 */ /* 0x000fe400000f0eff */
[----:B------:R-:W-:-:S04]  /*0430*/  LEA R18, P0, R14, UR6, 0x2 ;  /* 0x000000060e127c11 */ /* 0x000fc8000f8010ff */
[----:B------:R-:W-:Y:S01]  /*0440*/  LEA.HI.X R19, R14, UR7, R15, 0x2, P0 ;  /* 0x000000070e137c11 */ /* 0x000fe200080f140f */
[----:B------:R-:W-:Y:S01]  /*0450*/  IMAD.MOV.U32 R14, RZ, RZ, R24 ;  /* 0x000000ffff0e7224 */ /* 0x000fe200078e0018 */
[C---:B-1----:R-:W-:Y:S01]  /*0460*/  IADD3 R17, P0, PT, R5.reuse, R8, RZ ;  /* 0x0000000805117210 */ /* 0x042fe20007f1e0ff */
[----:B------:R-:W-:Y:S02]  /*0470*/  IMAD.MOV.U32 R15, RZ, RZ, R26 ;  /* 0x000000ffff0f7224 */ /* 0x000fe400078e001a */
[----:B------:R-:W2:Y:S04]  /*0480*/  LDG.E R18, desc[UR10][R18.64] ;  /* 0x0000000a12127981 */ /* 0x000ea8000c1e1900 */
[----:B------:R-:W2:Y:S01]  /*0490*/  LDG.E R21, desc[UR10][R14.64+-0x10] ;  /* 0xfffff00a0e157981 */ /* 0x000ea2000c1e1900 */
[----:B------:R-:W-:-:S02]  /*04a0*/  LEA.HI.X.SX32 R24, R5, R10, 0x1, P0 ;  /* 0x0000000a05187211 */ /* 0x000fc400000f0eff */
[C---:B------:R-:W-:Y:S01]  /*04b0*/  LEA R16, P0, R17.reuse, UR6, 0x2 ;  /* 0x0000000611107c11 */ /* 0x040fe2000f8010ff */
[----:B------:R-:W3:Y:S03]  /*04c0*/  LDG.E R26, desc[UR10][R14.64+-0xc] ;  /* 0xfffff40a0e1a7981 */ /* 0x000ee6000c1e1900 */
[----:B------:R-:W-:-:S06]  /*04d0*/  LEA.HI.X R17, R17, UR7, R24, 0x2, P0 ;  /* 0x0000000711117c11 */ /* 0x000fcc00080f1418 */
[----:B------:R0:W3:Y:S01]  /*04e0*/  LDG.E R17, desc[UR10][R16.64] ;  /* 0x0000000a10117981 */ /* 0x0000e2000c1e1900 */
[----:B--2---:R-:W-:Y:S01]  /*04f0*/  FFMA R24, R21, R18, R20 ;  /* 0x0000001215187223 */ /* 0x004fe20000000014 */
[----:B------:R-:W-:-:S04]  /*0500*/  IADD3 R21, P0, PT, R9, R8, RZ ;  /* 0x0000000809157210 */ /* 0x000fc80007f1e0ff */
[----:B------:R-:W-:Y:S02]  /*0510*/  LEA.HI.X.SX32 R28, R9, R10, 0x1, P0 ;  /* 0x0000000a091c7211 */ /* 0x000fe400000f0eff */
[----:B------:R-:W-:-:S04]  /*0520*/  LEA R20, P0, R21, UR6, 0x2 ;  /* 0x0000000615147c11 */ /* 0x000fc8000f8010ff */
[----:B------:R-:W-:Y:S02]  /*0530*/  LEA.HI.X R21, R21, UR7, R28, 0x2, P0 ;  /* 0x0000000715157c11 */ /* 0x000fe400080f141c */
[C---:B------:R-:W-:Y:S01]  /*0540*/  IADD3 R19, P0, PT, R11.reuse, R8, RZ ;  /* 0x000000080b137210 */ /* 0x040fe20007f1e0ff */
[----:B------:R-:W2:Y:S03]  /*0550*/  LDG.E R28, desc[UR10][R14.64+-0x8] ;  /* 0xfffff80a0e1c7981 */ /* 0x000ea6000c1e1900 */
[----:B0-----:R-:W-:Y:S01]  /*0560*/  LEA.HI.X.SX32 R16, R11, R10, 0x1, P0 ;  /* 0x0000000a0b107211 */ /* 0x001fe200000f0eff */
[----:B------:R-:W2:Y:S01]  /*0570*/  LDG.E R21, desc[UR10][R20.64] ;  /* 0x0000000a14157981 */ /* 0x000ea2000c1e1900 */
[----:B------:R-:W-:-:S04]  /*0580*/  LEA R18, P0, R19, UR6, 0x2 ;  /* 0x0000000613127c11 */ /* 0x000fc8000f8010ff */
[----:B------:R-:W-:Y:S01]  /*0590*/  LEA.HI.X R19, R19, UR7, R16, 0x2, P0 ;  /* 0x0000000713137c11 */ /* 0x000fe200080f1410 */
[----:B---3--:R-:W-:Y:S02]  /*05a0*/  FFMA R26, R26, R17, R24 ;  /* 0x000000111a1a7223 */ /* 0x008fe40000000018 */
[----:B------:R-:W3:Y:S04]  /*05b0*/  LDG.E R24, desc[UR10][R14.64+-0x4] ;  /* 0xfffffc0a0e187981 */ /* 0x000ee8000c1e1900 */
[----:B------:R-:W3:Y:S01]  /*05c0*/  LDG.E R19, desc[UR10][R18.64] ;  /* 0x0000000a12137981 */ /* 0x000ee2000c1e1900 */
[----:B------:R-:W-:Y:S01]  /*05d0*/  IADD3 R17, P0, PT, R23, R8, RZ ;  /* 0x0000000817117210 */ /* 0x000fe20007f1e0ff */
[----:B--2---:R-:W-:-:S03]  /*05e0*/  FFMA R26, R28, R21, R26 ;  /* 0x000000151c1a7223 */ /* 0x004fc6000000001a */
[----:B------:R-:W-:Y:S01]  /*05f0*/  LEA.HI.X.SX32 R28, R23, R10, 0x1, P0 ;  /* 0x0000000a171c7211 */ /* 0x000fe200000f0eff */
[----:B------:R-:W2:Y:S01]  /*0600*/  LDG.E R21, desc[UR10][R14.64] ;  /* 0x0000000a0e157981 */ /* 0x000ea2000c1e1900 */
[----:B------:R-:W-:-:S04]  /*0610*/  LEA R16, P0, R17, UR6, 0x2 ;  /* 0x0000000611107c11 */ /* 0x000fc8000f8010ff */
[----:B------:R-:W-:Y:S01]  /*0620*/  LEA.HI.X R17, R17, UR7, R28, 0x2, P0 ;  /* 0x0000000711117c11 */ /* 0x000fe200080f141c */
[----:B---3--:R-:W-:Y:S01]  /*0630*/  FFMA R20, R24, R19, R26 ;  /* 0x0000001318147223 */ /* 0x008fe2000000001a */
[----:B------:R-:W-:-:S03]  /*0640*/  IADD3 R24, P0, PT, R25, R8, RZ ;  /* 0x0000000819187210 */ /* 0x000fc60007f1e0ff */
[----:B------:R-:W2:Y:S01]  /*0650*/  LDG.E R16, desc[UR10][R16.64] ;  /* 0x0000000a10107981 */ /* 0x000ea2000c1e1900 */
[----:B------:R-:W-:Y:S02]  /*0660*/  LEA.HI.X.SX32 R19, R25, R10, 0x1, P0 ;  /* 0x0000000a19137211 */ /* 0x000fe400000f0eff */
[----:B------:R-:W-:-:S04]  /*0670*/  LEA R18, P0, R24, UR6, 0x2 ;  /* 0x0000000618127c11 */ /* 0x000fc8000f8010ff */
[----:B------:R-:W-:Y:S02]  /*0680*/  LEA.HI.X R19, R24, UR7, R19, 0x2, P0 ;  /* 0x0000000718137c11 */ /* 0x000fe400080f1413 */
[----:B------:R-:W3:Y:S04]  /*0690*/  LDG.E R24, desc[UR10][R14.64+0x4] ;  /* 0x0000040a0e187981 */ /* 0x000ee8000c1e1900 */
[----:B------:R-:W3:Y:S04]  /*06a0*/  LDG.E R19, desc[UR10][R18.64] ;  /* 0x0000000a12137981 */ /* 0x000ee8000c1e1900 */
[----:B------:R-:W4:Y:S01]  /*06b0*/  LDG.E R18, desc[UR10][R14.64+0xc] ;  /* 0x00000c0a0e127981 */ /* 0x000f22000c1e1900 */
[----:B--2---:R-:W-:Y:S01]  /*06c0*/  FFMA R26, R21, R16, R20 ;  /* 0x00000010151a7223 */ /* 0x004fe20000000014 */
[----:B------:R-:W-:-:S04]  /*06d0*/  IADD3 R21, P0, PT, R27, R8, RZ ;  /* 0x000000081b157210 */ /* 0x000fc80007f1e0ff */
[----:B------:R-:W-:Y:S02]  /*06e0*/  LEA.HI.X.SX32 R28, R27, R10, 0x1, P0 ;  /* 0x0000000a1b1c7211 */ /* 0x000fe400000f0eff */
[----:B------:R-:W-:-:S04]  /*06f0*/  LEA R20, P0, R21, UR6, 0x2 ;  /* 0x0000000615147c11 */ /* 0x000fc8000f8010ff */
[----:B------:R-:W-:Y:S02]  /*0700*/  LEA.HI.X R21, R21, UR7, R28, 0x2, P0 ;  /* 0x0000000715157c11 */ /* 0x000fe400080f141c */
[C---:B------:R-:W-:Y:S01]  /*0710*/  IADD3 R17, P0, PT, R29.reuse, R8, RZ ;  /* 0x000000081d117210 */ /* 0x040fe20007f1e0ff */
[----:B---3--:R-:W-:Y:S02]  /*0720*/  FFMA R24, R24, R19, R26 ;  /* 0x0000001318187223 */ /* 0x008fe4000000001a */
[----:B------:R-:W2:Y:S01]  /*0730*/  LDG.E R20, desc[UR10][R20.64] ;  /* 0x0000000a14147981 */ /* 0x000ea2000c1e1900 */
[----:B------:R-:W-:Y:S02]  /*0740*/  LEA.HI.X.SX32 R26, R29, R10, 0x1, P0 ;  /* 0x0000000a1d1a7211 */ /* 0x000fe400000f0eff */
[C---:B------:R-:W-:Y:S01]  /*0750*/  LEA R16, P0, R17.reuse, UR6, 0x2 ;  /* 0x0000000611107c11 */ /* 0x040fe2000f8010ff */
[----:B------:R-:W2:Y:S03]  /*0760*/  LDG.E R19, desc[UR10][R14.64+0x8] ;  /* 0x0000080a0e137981 */ /* 0x000ea6000c1e1900 */
[----:B------:R-:W-:-:S05]  /*0770*/  LEA.HI.X R17, R17, UR7, R26, 0x2, P0 ;  /* 0x0000000711117c11 */ /* 0x000fca00080f141a */
[----:B------:R-:W4:Y:S01]  /*0780*/  LDG.E R16, desc[UR10][R16.64] ;  /* 0x0000000a10107981 */ /* 0x000f22000c1e1900 */
[----:B------:R-:W-:-:S04]  /*0790*/  UIADD3 UR4, UPT, UPT, UR4, 0x8, URZ ;  /* 0x0000000804047890 */ /* 0x000fc8000fffe0ff */
[----:B------:R-:W-:Y:S01]  /*07a0*/  UISETP.NE.AND UP0, UPT, UR4, URZ, UPT ;  /* 0x000000ff0400728c */ /* 0x000fe2000bf05270 */
[C---:B------:R-:W-:Y:S02]  /*07b0*/  IMAD R5, R0.reuse, 0x8, R5 ;  /* 0x0000000800057824 */ /* 0x040fe400078e0205 */
[C---:B------:R-:W-:Y:S02]  /*07c0*/  IMAD R9, R0.reuse, 0x8, R9 ;  /* 0x0000000800097824 */ /* 0x040fe400078e0209 */
[C---:B------:R-:W-:Y:S02]  /*07d0*/  IMAD R11, R0.reuse, 0x8, R11 ;  /* 0x00000008000b7824 */ /* 0x040fe400078e020b */
[C---:B------:R-:W-:Y:S02]  /*07e0*/  IMAD R23, R0.reuse, 0x8, R23 ;  /* 0x0000000800177824 */ /* 0x040fe400078e0217 */
[C---:B------:R-:W-:Y:S02]  /*07f0*/  IMAD R25, R0.reuse, 0x8, R25 ;  /* 0x0000000800197824 */ /* 0x040fe400078e0219 */
[----:B------:R-:W-:-:S02]  /*0800*/  IMAD R27, R0, 0x8, R27 ;  /* 0x00000008001b7824 */ /* 0x000fc400078e021b */
[C---:B------:R-:W-:Y:S02]  /*0810*/  IMAD R29, R0.reuse, 0x8, R29 ;  /* 0x00000008001d7824 */ /* 0x040fe400078e021d */
[----:B------:R-:W-:Y:S02]  /*0820*/  IMAD R22, R0, 0x8, R22 ;  /* 0x0000000800167824 */ /* 0x000fe400078e0216 */
[----:B--2---:R-:W-:Y:S01]  /*0830*/  FFMA R19, R19, R20, R24 ;  /* 0x0000001413137223 */ /* 0x004fe20000000018 */
[----:B------:R-:W-:-:S05]  /*0840*/  IADD3 R24, P0, PT, R14, 0x20, RZ ;  /* 0x000000200e187810 */ /* 0x000fca0007f1e0ff */
[----:B------:R-:W-:Y:S02]  /*0850*/  IMAD.X R26, RZ, RZ, R15, P0 ;  /* 0x000000ffff1a7224 */ /* 0x000fe400000e060f */
[----:B----4-:R-:W-:Y:S01]  /*0860*/  FFMA R20, R18, R16, R19 ;  /* 0x0000001012147223 */ /* 0x010fe20000000013 */
[----:B------:R-:W-:Y:S06]  /*0870*/  BRA.U UP0, `(.L_x_17) ;  /* 0xfffffff900e47547 */ /* 0x000fec000b83ffff */
[----:B------:R-:W-:-:S12]  /*0880*/  ULOP3.LUT UR4, UR8, 0x7ffffff8, URZ, 0xc0, !UPT ;  /* 0x7ffffff808047892 */ /* 0x000fd8000f8ec0ff */
.L_x_16:
[----:B------:R-:W-:-:S04]  /*0890*/  ULOP3.LUT UR5, UR8, 0x7, URZ, 0xc0, !UPT ;  /* 0x0000000708057892 */ /* 0x000fc8000f8ec0ff */
[----:B------:R-:W-:-:S09]  /*08a0*/  UISETP.NE.AND UP0, UPT, UR5, URZ, UPT ;  /* 0x000000ff0500728c */ /* 0x000fd2000bf05270 */
[----:B------:R-:W-:Y:S05]  /*08b0*/  BRA.U !UP0, `(.L_x_15) ;  /* 0x00000005084c7547 */ /* 0x000fea000b800000 */
[----:B------:R-:W-:Y:S02]  /*08c0*/  UISETP.GE.U32.AND UP0, UPT, UR5, 0x4, UPT ;  /* 0x000000040500788c */ /* 0x000fe4000bf06070 */
[----:B------:R-:W-:-:S04]  /*08d0*/  ULOP3.LUT UR6, UR8, 0x3, URZ, 0xc0, !UPT ;  /* 0x0000000308067892 */ /* 0x000fc8000f8ec0ff */
[----:B------:R-:W-:-:S03]  /*08e0*/  UISETP.NE.AND UP1, UPT, UR6, URZ, UPT ;  /* 0x000000ff0600728c */ /* 0x000fc6000bf25270 */
[----:B------:R-:W-:Y:S08]  /*08f0*/  BRA.U !UP0, `(.L_x_18) ;  /* 0x0000000108987547 */ /* 0x000ff0000b800000 */
[----:B------:R-:W0:Y:S01]  /*0900*/  LDCU.128 UR12, c[0x0][0x380] ;  /* 0x00007000ff0c77ac */ /* 0x000e220008000c00 */
[----:B------:R-:W-:Y:S01]  /*0910*/  IMAD R5, R0, UR4, RZ ;  /* 0x0000000400057c24 */ /* 0x000fe2000f8e02ff */
[----:B------:R-:W-:-:S03]  /*0920*/  IADD3 R15, P1, PT, R6, UR4, RZ ;  /* 0x00000004060f7c10 */ /* 0x000fc6000ff3e0ff */
[C---:B------:R-:W-:Y:S01]  /*0930*/  IMAD.IADD R9, R5.reuse, 0x1, R0 ;  /* 0x0000000105097824 */ /* 0x040fe200078e0200 */
[----:B------:R-:W-:Y:S01]  /*0940*/  IADD3 R17, P2, PT, R5, R8, RZ ;  /* 0x0000000805117210 */ /* 0x000fe20007f5e0ff */
[----:B------:R-:W-:-:S03]  /*0950*/  IMAD.X R26, RZ, RZ, R7, P1 ;  /* 0x000000ffff1a7224 */ /* 0x000fc600008e0607 */
[----:B------:R-:W-:Y:S01]  /*0960*/  LEA.HI.X.SX32 R22, R5, R10, 0x1, P2 ;  /* 0x0000000a05167211 */ /* 0x000fe200010f0eff */
[C---:B------:R-:W-:Y:S01]  /*0970*/  IMAD.IADD R5, R9.reuse, 0x1, R0 ;  /* 0x0000000109057824 */ /* 0x040fe200078e0200 */
[----:B------:R-:W-:-:S04]  /*0980*/  IADD3 R11, P1, PT, R9, R8, RZ ;  /* 0x00000008090b7210 */ /* 0x000fc80007f3e0ff */
[----:B------:R-:W-:Y:S01]  /*0990*/  LEA.HI.X.SX32 R18, R9, R10, 0x1, P1 ;  /* 0x0000000a09127211 */ /* 0x000fe200008f0eff */
[----:B------:R-:W-:Y:S01]  /*09a0*/  IMAD.IADD R9, R5, 0x1, R0 ;  /* 0x0000000105097824 */ /* 0x000fe200078e0200 */
[----:B0-----:R-:W-:Y:S02]  /*09b0*/  LEA R14, P0, R15, UR12, 0x2 ;  /* 0x0000000c0f0e7c11 */ /* 0x001fe4000f8010ff */
[----:B------:R-:W-:Y:S02]  /*09c0*/  LEA R24, P2, R17, UR14, 0x2 ;  /* 0x0000000e11187c11 */ /* 0x000fe4000f8410ff */
[----:B------:R-:W-:Y:S02]  /*09d0*/  LEA.HI.X R15, R15, UR13, R26, 0x2, P0 ;  /* 0x0000000d0f0f7c11 */ /* 0x000fe400080f141a */
[----:B------:R-:W-:Y:S02]  /*09e0*/  LEA R16, P1, R11, UR14, 0x2 ;  /* 0x0000000e0b107c11 */ /* 0x000fe4000f8210ff */
[----:B------:R-:W-:Y:S01]  /*09f0*/  IADD3 R19, P0, PT, R5, R8, RZ ;  /* 0x0000000805137210 */ /* 0x000fe20007f1e0ff */
[----:B------:R-:W2:Y:S01]  /*0a00*/  LDG.E R26, desc[UR10][R14.64+0x4] ;  /* 0x0000040a0e1a7981 */ /* 0x000ea2000c1e1900 */
[----:B------:R-:W-:-:S02]  /*0a10*/  LEA.HI.X R25, R17, UR15, R22, 0x2, P2 ;  /* 0x0000000f11197c11 */ /* 0x000fc400090f1416 */
[----:B------:R-:W-:Y:S02]  /*0a20*/  LEA.HI.X R17, R11, UR15, R18, 0x2, P1 ;  /* 0x0000000f0b117c11 */ /* 0x000fe400088f1412 */
[----:B------:R-:W-:Y:S02]  /*0a30*/  LEA.HI.X.SX32 R22, R5, R10, 0x1, P0 ;  /* 0x0000000a05167211 */ /* 0x000fe400000f0eff */
[----:B------:R-:W-:Y:S01]  /*0a40*/  LEA R18, P0, R19, UR14, 0x2 ;  /* 0x0000000e13127c11 */ /* 0x000fe2000f8010ff */
[----:B------:R-:W3:Y:S01]  /*0a50*/  LDG.E R25, desc[UR10][R24.64] ;  /* 0x0000000a18197981 */ /* 0x000ee2000c1e1900 */
[----:B------:R-:W-:Y:S02]  /*0a60*/  IADD3 R11, P1, PT, R9, R8, RZ ;  /* 0x00000008090b7210 */ /* 0x000fe40007f3e0ff */
[----:B------:R-:W-:Y:S01]  /*0a70*/  LEA.HI.X R19, R19, UR15, R22, 0x2, P0 ;  /* 0x0000000f13137c11 */ /* 0x000fe200080f1416 */
[----:B------:R-:W3:Y:S01]  /*0a80*/  LDG.E R5, desc[UR10][R14.64] ;  /* 0x0000000a0e057981 */ /* 0x000ee2000c1e1900 */
[----:B------:R-:W-:-:S02]  /*0a90*/  LEA.HI.X.SX32 R28, R9, R10, 0x1, P1 ;  /* 0x0000000a091c7211 */ /* 0x000fc400008f0eff */
[C---:B------:R-:W-:Y:S01]  /*0aa0*/  LEA R22, P0, R11.reuse, UR14, 0x2 ;  /* 0x0000000e0b167c11 */ /* 0x040fe2000f8010ff */
[----:B------:R-:W2:Y:S03]  /*0ab0*/  LDG.E R16, desc[UR10][R16.64] ;  /* 0x0000000a10107981 */ /* 0x000ea6000c1e1900 */
[----:B------:R-:W-:Y:S01]  /*0ac0*/  LEA.HI.X R23, R11, UR15, R28, 0x2, P0 ;  /* 0x0000000f0b177c11 */ /* 0x000fe200080f141c */
[----:B------:R-:W4:Y:S04]  /*0ad0*/  LDG.E R18, desc[UR10][R18.64] ;  /* 0x0000000a12127981 */ /* 0x000f28000c1e1900 */
[----:B------:R-:W4:Y:S04]  /*0ae0*/  LDG.E R28, desc[UR10][R14.64+0x8] ;  /* 0x0000080a0e1c7981 */ /* 0x000f28000c1e1900 */
[----:B------:R-:W5:Y:S04]  /*0af0*/  LDG.E R24, desc[UR10][R14.64+0xc] ;  /* 0x00000c0a0e187981 */ /* 0x000f68000c1e1900 */
[----:B------:R-:W5:Y:S01]  /*0b00*/  LDG.E R22, desc[UR10][R22.64] ;  /* 0x0000000a16167981 */ /* 0x000f62000c1e1900 */
[----:B------:R-:W-:Y:S01]  /*0b10*/  UIADD3 UR4, UPT, UPT, UR4, 0x4, URZ ;  /* 0x0000000404047890 */ /* 0x000fe2000fffe0ff */
[----:B---3--:R-:W-:-:S04]  /*0b20*/  FFMA R5, R5, R25, R20 ;  /* 0x0000001905057223 */ /* 0x008fc80000000014 */
[----:B--2---:R-:W-:-:S04]  /*0b30*/  FFMA R5, R26, R16, R5 ;  /* 0x000000101a057223 */ /* 0x004fc80000000005 */
[----:B----4-:R-:W-:-:S04]  /*0b40*/  FFMA R5, R28, R18, R5 ;  /* 0x000000121c057223 */ /* 0x010fc80000000005 */
[----:B-----5:R-:W-:-:S07]  /*0b50*/  FFMA R20, R24, R22, R5 ;  /* 0x0000001618147223 */ /* 0x020fce0000000005 */
.L_x_18:
[----:B------:R-:W-:Y:S05]  /*0b60*/  BRA.U !UP1, `(.L_x_15) ;  /* 0x0000000109a07547 */ /* 0x000fea000b800000 */
[----:B------:R-:W-:Y:S02]  /*0b70*/  UISETP.NE.AND UP0, UPT, UR6, 0x1, UPT ;  /* 0x000000010600788c */ /* 0x000fe4000bf05270 */
[----:B------:R-:W-:-:S04]  /*0b80*/  ULOP3.LUT UR5, UR8, 0x1, URZ, 0xc0, !UPT ;  /* 0x0000000108057892 */ /* 0x000fc8000f8ec0ff */
[----:B------:R-:W-:-:S03]  /*0b90*/  UISETP.NE.U32.AND UP1, UPT, UR5, 0x1, UPT ;  /* 0x000000010500788c */ /* 0x000fc6000bf25070 */
[----:B------:R-:W-:Y:S08]  /*0ba0*/  BRA.U !UP0, `(.L_x_19) ;  /* 0x0000000108587547 */ /* 0x000ff0000b800000 */
[----:B------:R-:W0:Y:S01]  /*0bb0*/  LDCU.128 UR12, c[0x0][0x380] ;  /* 0x00007000ff0c77ac */ /* 0x000e220008000c00 */
[----:B------:R-:W-:Y:S01]  /*0bc0*/  IMAD R9, R0, UR4, RZ ;  /* 0x0000000400097c24 */ /* 0x000fe2000f8e02ff */
[----:B------:R-:W-:-:S03]  /*0bd0*/  IADD3 R5, P1, PT, R6, UR4, RZ ;  /* 0x0000000406057c10 */ /* 0x000fc6000ff3e0ff */
[C---:B------:R-:W-:Y:S01]  /*0be0*/  IMAD.IADD R19, R9.reuse, 0x1, R0 ;  /* 0x0000000109137824 */ /* 0x040fe200078e0200 */
[----:B------:R-:W-:Y:S01]  /*0bf0*/  IADD3 R11, P2, PT, R9, R8, RZ ;  /* 0x00000008090b7210 */ /* 0x000fe20007f5e0ff */
[----:B------:R-:W-:-:S03]  /*0c00*/  IMAD.X R18, RZ, RZ, R7, P1 ;  /* 0x000000ffff127224 */ /* 0x000fc600008e0607 */
[----:B------:R-:W-:Y:S02]  /*0c10*/  LEA.HI.X.SX32 R22, R9, R10, 0x1, P2 ;  /* 0x0000000a09167211 */ /* 0x000fe400010f0eff */
[----:B------:R-:W-:Y:S02]  /*0c20*/  IADD3 R9, P1, PT, R19, R8, RZ ;  /* 0x0000000813097210 */ /* 0x000fe40007f3e0ff */
[----:B0-----:R-:W-:Y:S02]  /*0c30*/  LEA R14, P0, R5, UR12, 0x2 ;  /* 0x0000000c050e7c11 */ /* 0x001fe4000f8010ff */
[----:B------:R-:W-:Y:S02]  /*0c40*/  LEA R16, P2, R11, UR14, 0x2 ;  /* 0x0000000e0b107c11 */ /* 0x000fe4000f8410ff */
[----:B------:R-:W-:Y:S02]  /*0c50*/  LEA.HI.X R15, R5, UR13, R18, 0x2, P0 ;  /* 0x0000000d050f7c11 */ /* 0x000fe400080f1412 */
[----:B------:R-:W-:-:S02]  /*0c60*/  LEA.HI.X R17, R11, UR15, R22, 0x2, P2 ;  /* 0x0000000f0b117c11 */ /* 0x000fc400090f1416 */
[----:B------:R-:W-:Y:S01]  /*0c70*/  LEA R18, P0, R9, UR14, 0x2 ;  /* 0x0000000e09127c11 */ /* 0x000fe2000f8010ff */
[----:B------:R-:W2:Y:S01]  /*0c80*/  LDG.E R5, desc[UR10][R14.64] ;  /* 0x0000000a0e057981 */ /* 0x000ea2000c1e1900 */
[----:B------:R-:W-:-:S03]  /*0c90*/  LEA.HI.X.SX32 R22, R19, R10, 0x1, P1 ;  /* 0x0000000a13167211 */ /* 0x000fc600008f0eff */
[----:B------:R-:W2:Y:S01]  /*0ca0*/  LDG.E R16, desc[UR10][R16.64] ;  /* 0x0000000a10107981 */ /* 0x000ea2000c1e1900 */
[----:B------:R-:W-:-:S03]  /*0cb0*/  LEA.HI.X R19, R9, UR15, R22, 0x2, P0 ;  /* 0x0000000f09137c11 */ /* 0x000fc600080f1416 */
[----:B------:R-:W3:Y:S04]  /*0cc0*/  LDG.E R22, desc[UR10][R14.64+0x4] ;  /* 0x0000040a0e167981 */ /* 0x000ee8000c1e1900 */
[----:B------:R-:W3:Y:S01]  /*0cd0*/  LDG.E R18, desc[UR10][R18.64] ;  /* 0x0000000a12127981 */ /* 0x000ee2000c1e1900 */
[----:B------:R-:W-:Y:S01]  /*0ce0*/  UIADD3 UR4, UPT, UPT, UR4, 0x2, URZ ;  /* 0x0000000204047890 */ /* 0x000fe2000fffe0ff */
[----:B--2---:R-:W-:-:S04]  /*0cf0*/  FFMA R5, R5, R16, R20 ;  /* 0x0000001005057223 */ /* 0x004fc80000000014 */
[----:B---3--:R-:W-:-:S07]  /*0d00*/  FFMA R20, R22, R18, R5 ;  /* 0x0000001216147223 */ /* 0x008fce0000000005 */
.L_x_19:
[----:B------:R-:W-:Y:S05]  /*0d10*/  BRA.U UP1, `(.L_x_15) ;  /* 0x0000000101347547 */ /* 0x000fea000b800000 */
[----:B------:R-:W0:Y:S01]  /*0d20*/  LDCU.128 UR12, c[0x0][0x380] ;  /* 0x00007000ff0c77ac */ /* 0x000e220008000c00 */
[----:B------:R-:W-:Y:S01]  /*0d30*/  IMAD R5, R0, UR4, RZ ;  /* 0x0000000400057c24 */ /* 0x000fe2000f8e02ff */
[----:B------:R-:W-:-:S04]  /*0d40*/  IADD3 R11, P1, PT, R6, UR4, RZ ;  /* 0x00000004060b7c10 */ /* 0x000fc8000ff3e0ff */
[----:B------:R-:W-:Y:S01]  /*0d50*/  IADD3 R9, P2, PT, R5, R8, RZ ;  /* 0x0000000805097210 */ /* 0x000fe20007f5e0ff */
[----:B------:R-:W-:-:S03]  /*0d60*/  IMAD.X R14, RZ, RZ, R7, P1 ;  /* 0x000000ffff0e7224 */ /* 0x000fc600008e0607 */
[----:B------:R-:W-:Y:S02]  /*0d70*/  LEA.HI.X.SX32 R10, R5, R10, 0x1, P2 ;  /* 0x0000000a050a7211 */ /* 0x000fe400010f0eff */
[----:B0-----:R-:W-:Y:S02]  /*0d80*/  LEA R6, P0, R11, UR12, 0x2 ;  /* 0x0000000c0b067c11 */ /* 0x001fe4000f8010ff */
[----:B------:R-:W-:Y:S02]  /*0d90*/  LEA R8, P1, R9, UR14, 0x2 ;  /* 0x0000000e09087c11 */ /* 0x000fe4000f8210ff */
[----:B------:R-:W-:Y:S02]  /*0da0*/  LEA.HI.X R7, R11, UR13, R14, 0x2, P0 ;  /* 0x0000000d0b077c11 */ /* 0x000fe400080f140e */
[----:B------:R-:W-:-:S04]  /*0db0*/  LEA.HI.X R9, R9, UR15, R10, 0x2, P1 ;  /* 0x0000000f09097c11 */ /* 0x000fc800088f140a */
[----:B------:R-:W2:Y:S04]  /*0dc0*/  LDG.E R7, desc[UR10][R6.64] ;  /* 0x0000000a06077981 */ /* 0x000ea8000c1e1900 */
[----:B------:R-:W2:Y:S02]  /*0dd0*/  LDG.E R8, desc[UR10][R8.64] ;  /* 0x0000000a08087981 */ /* 0x000ea4000c1e1900 */
[----:B--2---:R-:W-:-:S07]  /*0de0*/  FFMA R20, R7, R8, R20 ;  /* 0x0000000807147223 */ /* 0x004fce0000000014 */
.L_x_15:
[----:B------:R-:W0:Y:S01]  /*0df0*/  LDCU.64 UR4, c[0x0][0x390] ;  /* 0x00007200ff0477ac */ /* 0x000e220008000a00 */
[----:B------:R-:W-:-:S05]  /*0e00*/  IMAD R0, R2, R0, RZ ;  /* 0x0000000002007224 */ /* 0x000fca00078e02ff */
[----:B------:R-:W-:Y:S02]  /*0e10*/  IADD3 R12, P0, P1, R12, R0, R3 ;  /* 0x000000000c0c7210 */ /* 0x000fe4000791e003 */
[----:B------:R-:W-:-:S04]  /*0e20*/  SHF.R.S32.HI R3, RZ, 0x1f, R0 ;  /* 0x0000001fff037819 */ /* 0x000fc80000011400 */
[----:B------:R-:W-:Y:S02]  /*0e30*/  IADD3.X R3, PT, PT, R4, R3, RZ, P0, P1 ;  /* 0x0000000304037210 */ /* 0x000fe400007e24ff */
[----:B0-----:R-:W-:-:S04]  /*0e40*/  LEA R2, P0, R12, UR4, 0x2 ;  /* 0x000000040c027c11 */ /* 0x001fc8000f8010ff */
[----:B------:R-:W-:-:S05]  /*0e50*/  LEA.HI.X R3, R12, UR5, R3, 0x2, P0 ;  /* 0x000000050c037c11 */ /* 0x000fca00080f1403 */
[----:B------:R-:W-:Y:S01]  /*0e60*/  STG.E desc[UR10][R2.64], R20 ;  /* 0x0000001402007986 */ /* 0x000fe2000c10190a */
[----:B------:R-:W-:Y:S05]  /*0e70*/  EXIT ;  /* 0x000000000000794d */ /* 0x000fea0003800000 */
.L_x_20:
        /* <DEDUP_REMOVED lines=16> */
.L_x_27:


//--------------------- .text._Z20tensor_mul_optimizedPfS_S_iiiii --------------------------
	.section	.text._Z20tensor_mul_optimizedPfS_S_iiiii,"ax",@progbits
	.align	128
        .global         _Z20tensor_mul_optimizedPfS_S_iiiii
        .type           _Z20tensor_mul_optimizedPfS_S_iiiii,@function
        .size           _Z20tensor_mul_optimizedPfS_S_iiiii,(.L_x_28 - _Z20tensor_mul_optimizedPfS_S_iiiii)
        .other          _Z20tensor_mul_optimizedPfS_S_iiiii,@"STO_CUDA_ENTRY STV_DEFAULT"
_Z20tensor_mul_optimizedPfS_S_iiiii:
.text._Z20tensor_mul_optimizedPfS_S_iiiii:
[----:B------:R-:W-:Y:S08]  /*0000*/  LDC R1, c[0x0][0x37c] ;  /* 0x0000df00ff017b82 */ /* 0x000ff00000000800 */
[----:B------:R-:W0:Y:S01]  /*0010*/  LDC R9, c[0x0][0x3a0] ;  /* 0x0000e800ff097b82 */ /* 0x000e220000000800 */
[----:B------:R-:W1:Y:S01]  /*0020*/  S2R R22, SR_CTAID.X ;  /* 0x0000000000167919 */ /* 0x000e620000002500 */
[----:B------:R-:W2:Y:S01]  /*0030*/  LDCU UR5, c[0x0][0x39c] ;  /* 0x00007380ff0577ac */ /* 0x000ea20008000800 */
[----:B------:R-:W-:Y:S01]  /*0040*/  HFMA2 R23, -RZ, RZ, 0, 0 ;  /* 0x00000000ff177431 */ /* 0x000fe200000001ff */
[----:B------:R-:W1:Y:S01]  /*0050*/  S2R R20, SR_TID.X ;  /* 0x0000000000147919 */ /* 0x000e620000002100 */
[----:B------:R-:W3:Y:S03]  /*0060*/  LDCU UR6, c[0x0][0x3a8] ;  /* 0x00007500ff0677ac */ /* 0x000ee60008000800 */
[----:B------:R-:W4:Y:S01]  /*0070*/  S2UR UR14, SR_CTAID.Z ;  /* 0x00000000000e79c3 */ /* 0x000f220000002700 */
[----:B------:R-:W5:Y:S01]  /*0080*/  S2R R24, SR_CTAID.Y ;  /* 0x0000000000187919 */ /* 0x000f620000002600 */
[----:B------:R-:W0:Y:S01]  /*0090*/  LDCU.64 UR12, c[0x0][0x358] ;  /* 0x00006b00ff0c77ac */ /* 0x000e220008000a00 */
[----:B------:R-:W5:Y:S01]  /*00a0*/  S2R R21, SR_TID.Y ;  /* 0x0000000000157919 */ /* 0x000f620000002200 */
        /* <DEDUP_REMOVED lines=12> */
[----:B------:R-:W-:Y:S01]  /*0170*/  SHF.R.S32.HI R0, RZ, 0x1f, R9 ;  /* 0x0000001fff007819 */ /* 0x000fe20000011409 */
[C---:B------:R-:W-:Y:S01]  /*0180*/  IMAD R3, R9.reuse, UR9, RZ ;  /* 0x0000000909037c24 */ /* 0x040fe2000f8e02ff */
[----:B------:R-:W2:Y:S01]  /*0190*/  LDCU.64 UR18, c[0x0][0x380] ;  /* 0x00007000ff1277ac */ /* 0x000ea20008000a00 */
[----:B------:R-:W-:Y:S01]  /*01a0*/  IMAD R2, R22, R9, R21 ;  /* 0x0000000916027224 */ /* 0x000fe200078e0215 */
[----:B------:R-:W-:Y:S01]  /*01b0*/  MOV R25, RZ ;  /* 0x000000ff00197202 */ /* 0x000fe20000000f00 */
[----:B------:R-:W-:Y:S01]  /*01c0*/  IMAD R7, R0, UR16, R3 ;  /* 0x0000001000077c24 */ /* 0x000fe2000f8e0203 */
[----:B------:R-:W-:Y:S01]  /*01d0*/  MOV R3, RZ ;  /* 0x000000ff00037202 */ /* 0x000fe20000000f00 */
[----:B------:R-:W-:Y:S01]  /*01e0*/  UMOV UR6, 0x400 ;  /* 0x0000040000067882 */ /* 0x000fe20000000000 */
[C---:B------:R-:W-:Y:S01]  /*01f0*/  IADD3 R0, PT, PT, R9.reuse, 0x1f, RZ ;  /* 0x0000001f09007810 */ /* 0x040fe20007ffe0ff */
[----:B------:R-:W-:Y:S01]  /*0200*/  IMAD R18, R20, R5, RZ ;  /* 0x0000000514127224 */ /* 0x000fe200078e02ff */
[----:B------:R-:W-:Y:S01]  /*0210*/  MOV R23, RZ ;  /* 0x000000ff00177202 */ /* 0x000fe20000000f00 */
[----:B------:R-:W-:Y:S01]  /*0220*/  IMAD.WIDE.U32 R2, R9, UR16, R2 ;  /* 0x0000001009027c25 */ /* 0x000fe2000f8e0002 */
[----:B------:R-:W-:Y:S01]  /*0230*/  SHF.R.U32.HI R19, RZ, 0x5, R0 ;  /* 0x00000005ff137819 */ /* 0x000fe20000011600 */
[----:B------:R-:W3:Y:S03]  /*0240*/  LDCU UR15, c[0x0][0x3a0] ;  /* 0x00007400ff0f77ac */ /* 0x000ee60008000800 */
[----:B------:R-:W-:Y:S01]  /*0250*/  IADD3 R7, PT, PT, R3, R7, RZ ;  /* 0x0000000703077210 */ /* 0x000fe20007ffe0ff */
[----:B0-----:R-:W-:Y:S01]  /*0260*/  USHF.R.S32.HI UR7, URZ, 0x1f, UR4 ;  /* 0x0000001fff077899 */ /* 0x001fe20008011404 */
[----:B------:R-:W-:Y:S01]  /*0270*/  IADD3 R19, PT, PT, -R19, RZ, RZ ;  /* 0x000000ff13137210 */ /* 0x000fe20007ffe1ff */
[----:B------:R-:W-:Y:S01]  /*0280*/  UIMAD.WIDE.U32 UR4, UR14, UR4, URZ ;  /* 0x000000040e0472a5 */ /* 0x000fe2000f8e00ff */
[----:B--2---:R-:W-:Y:S01]  /*0290*/  LEA R16, P0, R2, UR18, 0x2 ;  /* 0x0000001202107c11 */ /* 0x004fe2000f8010ff */
[----:B------:R-:W-:-:S02]  /*02a0*/  UIMAD UR10, UR7, UR14, URZ ;  /* 0x0000000e070a72a4 */ /* 0x000fc4000f8e02ff */
[----:B------:R-:W-:Y:S01]  /*02b0*/  UIADD3 UR7, UPT, UPT, UR6, 0x1000, URZ ;  /* 0x0000100006077890 */ /* 0x000fe2000fffe0ff */
[----:B------:R-:W-:Y:S01]  /*02c0*/  LEA.HI.X R7, R2, UR19, R7, 0x2, P0 ;  /* 0x0000001302077c11 */ /* 0x000fe200080f1407 */
[----:B------:R-:W-:Y:S01]  /*02d0*/  UIADD3 UR5, UPT, UPT, UR5, UR10, URZ ;  /* 0x0000000a05057290 */ /* 0x000fe2000fffe0ff */
[C---:B------:R-:W-:Y:S01]  /*02e0*/  IMAD.WIDE.U32 R26, R5.reuse, UR4, R24 ;  /* 0x00000004051a7c25 */ /* 0x040fe2000f8e0018 */
[----:B-1----:R-:W-:Y:S02]  /*02f0*/  ULEA UR7, UR8, UR7, 0x18 ;  /* 0x0000000708077291 */ /* 0x002fe4000f8ec0ff */
[----:B------:R-:W-:Y:S02]  /*0300*/  ULEA UR6, UR8, UR6, 0x18 ;  /* 0x0000000608067291 */ /* 0x000fe4000f8ec0ff */
[----:B------:R-:W-:Y:S01]  /*0310*/  IMAD R4, R5, UR5, RZ ;  /* 0x0000000505047c24 */ /* 0x000fe2000f8e02ff */
[----:B------:R-:W0:Y:S01]  /*0320*/  LDCU UR11, c[0x0][0x39c] ;  /* 0x00007380ff0b77ac */ /* 0x000e220008000800 */
[----:B------:R-:W-:-:S02]  /*0330*/  LEA R2, R21, UR7, 0x2 ;  /* 0x0000000715027c11 */ /* 0x000fc4000f8e10ff */
[----:B------:R-:W-:Y:S01]  /*0340*/  IMAD R9, R17, UR4, R4 ;  /* 0x0000000411097c24 */ /* 0x000fe2000f8e0204 */
[C---:B------:R-:W-:Y:S01]  /*0350*/  LEA R0, R20.reuse, UR6, 0x7 ;  /* 0x0000000614007c11 */ /* 0x040fe2000f8e38ff */
[----:B------:R-:W1:Y:S01]  /*0360*/  LDCU UR20, c[0x0][0x3a4] ;  /* 0x00007480ff1477ac */ /* 0x000e620008000800 */
[----:B------:R-:W-:Y:S02]  /*0370*/  IMAD R4, R20, 0x80, R2 ;  /* 0x0000008014047824 */ /* 0x000fe400078e0202 */
[----:B------:R-:W-:Y:S02]  /*0380*/  LEA R3, R21, R0, 0x2 ;  /* 0x0000000015037211 */ /* 0x000fe400078e10ff */
[----:B---3--:R-:W-:-:S07]  /*0390*/  IADD3 R6, PT, PT, R27, R9, RZ ;  /* 0x000000091b067210 */ /* 0x008fce0007ffe0ff */
.L_x_22:
[----:B------:R-:W2:Y:S01]  /*03a0*/  LDC R5, c[0x0][0x3a8] ;  /* 0x0000ea00ff057b82 */ /* 0x000ea20000000800 */
[----:B------:R-:W-:Y:S01]  /*03b0*/  ISETP.GE.AND P1, PT, R21, UR15, PT ;  /* 0x0000000f15007c0c */ /* 0x000fe2000bf26270 */
[----:B0-----:R-:W-:Y:S01]  /*03c0*/  UMOV UR5, UR11 ;  /* 0x0000000b00057c82 */ /* 0x001fe20008000000 */
[----:B------:R-:W-:Y:S01]  /*03d0*/  HFMA2 R12, -RZ, RZ, 0, 0 ;  /* 0x00000000ff0c7431 */ /* 0x000fe200000001ff */
[----:B------:R-:W-:Y:S02]  /*03e0*/  MOV R15, RZ ;  /* 0x000000ff000f7202 */ /* 0x000fe40000000f00 */
[----:B------:R-:W-:Y:S02]  /*03f0*/  ISETP.GE.OR P1, PT, R22, UR5, P1 ;  /* 0x0000000516007c0c */ /* 0x000fe40008f26670 */
[----:B--2---:R-:W-:-:S04]  /*0400*/  ISETP.GE.AND P0, PT, R24, R5, PT ;  /* 0x000000051800720c */ /* 0x004fc80003f06270 */
[----:B-1----:R-:W-:-:S13]  /*0410*/  ISETP.GE.OR P0, PT, R20, UR20, P0 ;  /* 0x0000001414007c0c */ /* 0x002fda0008706670 */
        /* <DEDUP_REMOVED lines=93> */
.L_x_21:
        /* <DEDUP_REMOVED lines=10> */
[----:B------:R-:W-:-:S03]  /*0a90*/  IADD3.X R3, PT, PT, RZ, RZ, RZ, P0, !PT ;  /* 0x000000ffff037210 */ /* 0x000fc600007fe4ff */
[----:B------:R-:W-:-:S05]  /*0aa0*/  IMAD.WIDE.U32 R2, R5, UR16, R2 ;  /* 0x0000001005027c25 */ /* 0x000fca000f8e0002 */
[----:B------:R-:W-:Y:S02]  /*0ab0*/  IADD3 R3, PT, PT, R3, R17, RZ ;  /* 0x0000001103037210 */ /* 0x000fe40007ffe0ff */
[----:B0-----:R-:W-:-:S04]  /*0ac0*/  LEA R4, P0, R2, UR4, 0x2 ;  /* 0x0000000402047c11 */ /* 0x001fc8000f8010ff */
[----:B------:R-:W-:-:S05]  /*0ad0*/  LEA.HI.X R5, R2, UR5, R3, 0x2, P0 ;  /* 0x0000000502057c11 */ /* 0x000fca00080f1403 */
[----:B------:R-:W-:Y:S01]  /*0ae0*/  STG.E desc[UR12][R4.64], R23 ;  /* 0x0000001704007986 */ /* 0x000fe2000c10190c */
[----:B------:R-:W-:Y:S05]  /*0af0*/  EXIT ;  /* 0x000000000000794d */ /* 0x000fea0003800000 */
.L_x_23:
        /* <DEDUP_REMOVED lines=16> */
.L_x_28:


//--------------------- .nv.shared._Z26tensor_mul_double_bufferedPfS_S_iiiii --------------------------
	.section	.nv.shared._Z26tensor_mul_double_bufferedPfS_S_iiiii,"aw",@nobits
	.sectionflags	@""
	.align	4
.nv.shared._Z26tensor_mul_double_bufferedPfS_S_iiiii:
	.zero		17408


//--------------------- .nv.shared.reserved.0     --------------------------
	.section	.nv.shared.reserved.0,"aw",@nobits
	.weak		__nv_reservedSMEM_offset_0_alias
	.size		__nv_reservedSMEM_offset_0_alias, 0, 64
	.other		__nv_reservedSMEM_offset_0_alias,@"STO_CUDA_RESERVED_SHARED STV_DEFAULT"
__nv_reservedSMEM_offset_0_alias:
	.zero		0
	.zero		64


//--------------------- .nv.shared._Z25tensor_mul_warp_optimizedPfS_S_iiiii --------------------------
	.section	.nv.shared._Z25tensor_mul_warp_optimizedPfS_S_iiiii,"aw",@nobits
	.sectionflags	@""
	.align	4
.nv.shared._Z25tensor_mul_warp_optimizedPfS_S_iiiii:
	.zero		9216


//--------------------- .nv.shared._Z21tensor_mul_vectorizedP6float4S0_S0_iiiii --------------------------
	.section	.nv.shared._Z21tensor_mul_vectorizedP6float4S0_S0_iiiii,"aw",@nobits
	.sectionflags	@""
	.align	4
.nv.shared._Z21tensor_mul_vectorizedP6float4S0_S0_iiiii:
	.zero		9216


//--------------------- .nv.shared._Z20tensor_mul_optimizedPfS_S_iiiii --------------------------
	.section	.nv.shared._Z20tensor_mul_optimizedPfS_S_iiiii,"aw",@nobits
	.sectionflags	@""
	.align	4
.nv.shared._Z20tensor_mul_optimizedPfS_S_iiiii:
	.zero		9216


//--------------------- .nv.constant0._Z26tensor_mul_double_bufferedPfS_S_iiiii --------------------------
	.section	.nv.constant0._Z26tensor_mul_double_bufferedPfS_S_iiiii,"a",@progbits
	.sectionflags	@""
	.align	4
.nv.constant0._Z26tensor_mul_double_bufferedPfS_S_iiiii:
	.zero		940


//--------------------- .nv.constant0._Z25tensor_mul_warp_optimizedPfS_S_iiiii --------------------------
	.section	.nv.constant0._Z25tensor_mul_warp_optimizedPfS_S_iiiii,"a",@progbits
	.sectionflags	@""
	.align	4
.nv.constant0._Z25tensor_mul_warp_optimizedPfS_S_iiiii:
	.zero		940


//--------------------- .nv.constant0._Z21tensor_mul_vectorizedP6float4S0_S0_iiiii --------------------------
	.section	.nv.constant0._Z21tensor_mul_vectorizedP6float4S0_S0_iiiii,"a",@progbits
	.sectionflags	@""
	.align	4
.nv.constant0._Z21tensor_mul_vectorizedP6float4S0_S0_iiiii:
	.zero		940


//--------------------- .nv.constant0._Z10tensor_mulPfS_S_iiiii --------------------------
	.section	.nv.constant0._Z10tensor_mulPfS_S_iiiii,"a",@progbits
	.sectionflags	@""
	.align	4
.nv.constant0._Z10tensor_mulPfS_S_iiiii:
	.zero		940


//--------------------- .nv.constant0._Z20tensor_mul_optimizedPfS_S_iiiii --------------------------
	.section	.nv.constant0._Z20tensor_mul_optimizedPfS_S_iiiii,"a",@progbits
	.sectionflags	@""
	.align	4
.nv.constant0._Z20tensor_mul_optimizedPfS_S_iiiii:
	.zero		940


//--------------------- SYMBOLS --------------------------

	.type		.nv.reservedSmem.offset0,@object
	.size		.nv.reservedSmem.offset0,0x4
	.type		.nv.reservedSmem.cap,@object
	.size		.nv.reservedSmem.cap,0x4
